	.target	sm_100a

	.elftype	@"ET_EXEC"


//--------------------- .note.nv.tkinfo           --------------------------
	.section	.note.nv.tkinfo,"",@"SHT_NOTE"
	.sectionflags	@"SHF_NOTE_NV_TKINFO"
	.tkinfo
        /*0018*/ 	.word	0x00000002
        /*0030*/ 	.string	""
        /*0030*/ 	.string	"ptxas"
        /*0030*/ 	.string	"Cuda compilation tools, release 13.0, V13.0.88"
        /*0030*/ 	.string	"Build cuda_13.0.r13.0/compiler.36424714_0"
        /*0030*/ 	.string	"-arch sm_100a -m 64 "



//--------------------- .note.nv.cuinfo           --------------------------
	.section	.note.nv.cuinfo,"",@"SHT_NOTE"
	.sectionflags	@"SHF_NOTE_NV_CUINFO"
        /*0018*/ 	.short	0x0002
        /*001a*/ 	.short	0x0064
        /*001c*/ 	.short	0x0082
	.zero		2


//--------------------- .nv.info                  --------------------------
	.section	.nv.info,"",@"SHT_CUDA_INFO"
	.align	4


	//----- nvinfo : EIATTR_REGCOUNT
	.align		4
        /*0000*/ 	.byte	0x04, 0x2f
        /*0002*/ 	.short	(.L_20 - .L_19)
	.align		4
.L_19:
        /*0004*/ 	.word	index@(_ZN7cutlass13device_kernelINS_4gemm6kernel13GemmUniversalIN4cute5tupleIJiiiiEEENS1_10collective13CollectiveMmaINS1_35MainloopSm100TmaUmmaWarpSpecializedILi16ELi2ELi4ENS5_IJNS4_1CILi2EEENSA_ILi1EEESC_EEEEENS5_IJNSA_ILi128EEENSA_ILi256EEENSA_ILi64EEEEEENS_12float_e4m3_tENS5_IJlSC_lEEESJ_SK_NS4_8TiledMMAINS4_8MMA_AtomIJNS4_10MMA_TraitsINS4_25SM100_MMA_F8F6F4_2x1SM_SSEJSJ_SJ_fSF_SG_NS4_17integral_constantINS4_4UMMA5MajorELSR_0EEESS_NSP_INSQ_7ScaleInELST_0EEESU_EEEEEENS4_6LayoutINS5_IJSC_SC_SC_EEENS5_IJNSA_ILi0EEESZ_SZ_EEEEENS5_IJNS4_10UnderscoreES12_S12_EEEEENS4_18SM100_TMA_2SM_LOADENS4_14ComposedLayoutINS4_7SwizzleILi2ELi4ELi3EEENS4_18smem_ptr_flag_bitsILi8EEENSX_INS5_IJNSA_ILi8EEESH_EEENS5_IJSH_SC_EEEEEEEvNS4_8identityES15_S1F_vS1G_EENS_8epilogue10collective18CollectiveEpilogueINS1I_23Sm100TmaWarpSpecializedILi4ELi2ELi32ELb0ELb0EEEJNS5_IJSH_SG_SH_EEENS5_IJNSX_ISH_SC_EENSX_INS5_IJNSA_ILi32EEESB_EEENS5_IJSC_SF_EEEEEEEESJ_SK_SJ_SK_NS1I_6fusion15FusionCallbacksIS1M_NS1U_17LinearCombinationISJ_fSJ_fLNS_15FloatRoundStyleE2EEES1N_S1T_JEEENS4_5SM1004TMEM4LOAD26SM100_TMEM_LOAD_32dp32b32xENS4_13SM90_TMA_LOADENS16_INS17_ILi1ELi4ELi3EEES1A_NSX_INS5_IJS1B_S1P_EEENS5_IJS1P_SC_EEEEEEENS4_39AutoVectorizingCopyWithAssumedAlignmentILi128EEENS4_14SM90_TMA_STOREES29_S2B_S2B_EEEvvEEEEvNT_6ParamsE)
        /*0008*/ 	.word	0x00000078


	//----- nvinfo : EIATTR_FRAME_SIZE
	.align		4
.L_20:
        /*000c*/ 	.byte	0x04, 0x11
        /*000e*/ 	.short	(.L_22 - .L_21)
	.align		4
.L_21:
        /*0010*/ 	.word	index@($__internal_2_$__cuda_sm10x_tcgen05_guardrail_trap_unallocated_columns_being_dealloced)
        /*0014*/ 	.word	0x00000000


	//----- nvinfo : EIATTR_FRAME_SIZE
	.align		4
.L_22:
        /*0018*/ 	.byte	0x04, 0x11
        /*001a*/ 	.short	(.L_24 - .L_23)
	.align		4
.L_23:
        /*001c*/ 	.word	index@($__internal_1_$__cuda_sm10x_tcgen05_guardrail_trap_phase_invalid_during_alloc)
        /*0020*/ 	.word	0x00000000


	//----- nvinfo : EIATTR_FRAME_SIZE
	.align		4
.L_24:
        /*0024*/ 	.byte	0x04, 0x11
        /*0026*/ 	.short	(.L_26 - .L_25)
	.align		4
.L_25:
        /*0028*/ 	.word	index@($__internal_0_$__cuda_sm10x_tcgen05_guardrail_trap_col_being_dealloced_not_returned_by_alloc)
        /*002c*/ 	.word	0x00000000


	//----- nvinfo : EIATTR_FRAME_SIZE
	.align		4
.L_26:
        /*0030*/ 	.byte	0x04, 0x11
        /*0032*/ 	.short	(.L_28 - .L_27)
	.align		4
.L_27:
        /*0034*/ 	.word	index@(_ZN7cutlass13device_kernelINS_4gemm6kernel13GemmUniversalIN4cute5tupleIJiiiiEEENS1_10collective13CollectiveMmaINS1_35MainloopSm100TmaUmmaWarpSpecializedILi16ELi2ELi4ENS5_IJNS4_1CILi2EEENSA_ILi1EEESC_EEEEENS5_IJNSA_ILi128EEENSA_ILi256EEENSA_ILi64EEEEEENS_12float_e4m3_tENS5_IJlSC_lEEESJ_SK_NS4_8TiledMMAINS4_8MMA_AtomIJNS4_10MMA_TraitsINS4_25SM100_MMA_F8F6F4_2x1SM_SSEJSJ_SJ_fSF_SG_NS4_17integral_constantINS4_4UMMA5MajorELSR_0EEESS_NSP_INSQ_7ScaleInELST_0EEESU_EEEEEENS4_6LayoutINS5_IJSC_SC_SC_EEENS5_IJNSA_ILi0EEESZ_SZ_EEEEENS5_IJNS4_10UnderscoreES12_S12_EEEEENS4_18SM100_TMA_2SM_LOADENS4_14ComposedLayoutINS4_7SwizzleILi2ELi4ELi3EEENS4_18smem_ptr_flag_bitsILi8EEENSX_INS5_IJNSA_ILi8EEESH_EEENS5_IJSH_SC_EEEEEEEvNS4_8identityES15_S1F_vS1G_EENS_8epilogue10collective18CollectiveEpilogueINS1I_23Sm100TmaWarpSpecializedILi4ELi2ELi32ELb0ELb0EEEJNS5_IJSH_SG_SH_EEENS5_IJNSX_ISH_SC_EENSX_INS5_IJNSA_ILi32EEESB_EEENS5_IJSC_SF_EEEEEEEESJ_SK_SJ_SK_NS1I_6fusion15FusionCallbacksIS1M_NS1U_17LinearCombinationISJ_fSJ_fLNS_15FloatRoundStyleE2EEES1N_S1T_JEEENS4_5SM1004TMEM4LOAD26SM100_TMEM_LOAD_32dp32b32xENS4_13SM90_TMA_LOADENS16_INS17_ILi1ELi4ELi3EEES1A_NSX_INS5_IJS1B_S1P_EEENS5_IJS1P_SC_EEEEEEENS4_39AutoVectorizingCopyWithAssumedAlignmentILi128EEENS4_14SM90_TMA_STOREES29_S2B_S2B_EEEvvEEEEvNT_6ParamsE)
        /*0038*/ 	.word	0x00000000


	//----- nvinfo : EIATTR_MIN_STACK_SIZE
	.align		4
.L_28:
        /*003c*/ 	.byte	0x04, 0x12
        /*003e*/ 	.short	(.L_30 - .L_29)
	.align		4
.L_29:
        /*0040*/ 	.word	index@(_ZN7cutlass13device_kernelINS_4gemm6kernel13GemmUniversalIN4cute5tupleIJiiiiEEENS1_10collective13CollectiveMmaINS1_35MainloopSm100TmaUmmaWarpSpecializedILi16ELi2ELi4ENS5_IJNS4_1CILi2EEENSA_ILi1EEESC_EEEEENS5_IJNSA_ILi128EEENSA_ILi256EEENSA_ILi64EEEEEENS_12float_e4m3_tENS5_IJlSC_lEEESJ_SK_NS4_8TiledMMAINS4_8MMA_AtomIJNS4_10MMA_TraitsINS4_25SM100_MMA_F8F6F4_2x1SM_SSEJSJ_SJ_fSF_SG_NS4_17integral_constantINS4_4UMMA5MajorELSR_0EEESS_NSP_INSQ_7ScaleInELST_0EEESU_EEEEEENS4_6LayoutINS5_IJSC_SC_SC_EEENS5_IJNSA_ILi0EEESZ_SZ_EEEEENS5_IJNS4_10UnderscoreES12_S12_EEEEENS4_18SM100_TMA_2SM_LOADENS4_14ComposedLayoutINS4_7SwizzleILi2ELi4ELi3EEENS4_18smem_ptr_flag_bitsILi8EEENSX_INS5_IJNSA_ILi8EEESH_EEENS5_IJSH_SC_EEEEEEEvNS4_8identityES15_S1F_vS1G_EENS_8epilogue10collective18CollectiveEpilogueINS1I_23Sm100TmaWarpSpecializedILi4ELi2ELi32ELb0ELb0EEEJNS5_IJSH_SG_SH_EEENS5_IJNSX_ISH_SC_EENSX_INS5_IJNSA_ILi32EEESB_EEENS5_IJSC_SF_EEEEEEEESJ_SK_SJ_SK_NS1I_6fusion15FusionCallbacksIS1M_NS1U_17LinearCombinationISJ_fSJ_fLNS_15FloatRoundStyleE2EEES1N_S1T_JEEENS4_5SM1004TMEM4LOAD26SM100_TMEM_LOAD_32dp32b32xENS4_13SM90_TMA_LOADENS16_INS17_ILi1ELi4ELi3EEES1A_NSX_INS5_IJS1B_S1P_EEENS5_IJS1P_SC_EEEEEEENS4_39AutoVectorizingCopyWithAssumedAlignmentILi128EEENS4_14SM90_TMA_STOREES29_S2B_S2B_EEEvvEEEEvNT_6ParamsE)
        /*0044*/ 	.word	0x00000000
.L_30:


//--------------------- .nv.compat                --------------------------
	.section	.nv.compat,"",@"SHT_CUDA_COMPAT_INFO"
	.align	4
        /*0000*/ 	.byte	0x02, 0x09, 0x01, 0x00, 0x02, 0x02, 0x02, 0x00, 0x02, 0x05, 0x05, 0x00, 0x03, 0x07, 0x01, 0x01
        /*0010*/ 	.byte	0x02, 0x03, 0x01, 0x00, 0x02, 0x06, 0x01, 0x00, 0x04, 0x0b, 0x08, 0x00, 0x09, 0x00, 0x00, 0x00
        /*0020*/ 	.byte	0x00, 0x00, 0x00, 0x00


//--------------------- .nv.info._ZN7cutlass13device_kernelINS_4gemm6kernel13GemmUniversalIN4cute5tupleIJiiiiEEENS1_10collective13CollectiveMmaINS1_35MainloopSm100TmaUmmaWarpSpecializedILi16ELi2ELi4ENS5_IJNS4_1CILi2EEENSA_ILi1EEESC_EEEEENS5_IJNSA_ILi128EEENSA_ILi256EEENSA_ILi64EEEEEENS_12float_e4m3_tENS5_IJlSC_lEEESJ_SK_NS4_8TiledMMAINS4_8MMA_AtomIJNS4_10MMA_TraitsINS4_25SM100_MMA_F8F6F4_2x1SM_SSEJSJ_SJ_fSF_SG_NS4_17integral_constantINS4_4UMMA5MajorELSR_0EEESS_NSP_INSQ_7ScaleInELST_0EEESU_EEEEEENS4_6LayoutINS5_IJSC_SC_SC_EEENS5_IJNSA_ILi0EEESZ_SZ_EEEEENS5_IJNS4_10UnderscoreES12_S12_EEEEENS4_18SM100_TMA_2SM_LOADENS4_14ComposedLayoutINS4_7SwizzleILi2ELi4ELi3EEENS4_18smem_ptr_flag_bitsILi8EEENSX_INS5_IJNSA_ILi8EEESH_EEENS5_IJSH_SC_EEEEEEEvNS4_8identityES15_S1F_vS1G_EENS_8epilogue10collective18CollectiveEpilogueINS1I_23Sm100TmaWarpSpecializedILi4ELi2ELi32ELb0ELb0EEEJNS5_IJSH_SG_SH_EEENS5_IJNSX_ISH_SC_EENSX_INS5_IJNSA_ILi32EEESB_EEENS5_IJSC_SF_EEEEEEEESJ_SK_SJ_SK_NS1I_6fusion15FusionCallbacksIS1M_NS1U_17LinearCombinationISJ_fSJ_fLNS_15FloatRoundStyleE2EEES1N_S1T_JEEENS4_5SM1004TMEM4LOAD26SM100_TMEM_LOAD_32dp32b32xENS4_13SM90_TMA_LOADENS16_INS17_ILi1ELi4ELi3EEES1A_NSX_INS5_IJS1B_S1P_EEENS5_IJS1P_SC_EEEEEEENS4_39AutoVectorizingCopyWithAssumedAlignmentILi128EEENS4_14SM90_TMA_STOREES29_S2B_S2B_EEEvvEEEEvNT_6ParamsE --------------------------
	.section	.nv.info._ZN7cutlass13device_kernelINS_4gemm6kernel13GemmUniversalIN4cute5tupleIJiiiiEEENS1_10collective13CollectiveMmaINS1_35MainloopSm100TmaUmmaWarpSpecializedILi16ELi2ELi4ENS5_IJNS4_1CILi2EEENSA_ILi1EEESC_EEEEENS5_IJNSA_ILi128EEENSA_ILi256EEENSA_ILi64EEEEEENS_12float_e4m3_tENS5_IJlSC_lEEESJ_SK_NS4_8TiledMMAINS4_8MMA_AtomIJNS4_10MMA_TraitsINS4_25SM100_MMA_F8F6F4_2x1SM_SSEJSJ_SJ_fSF_SG_NS4_17integral_constantINS4_4UMMA5MajorELSR_0EEESS_NSP_INSQ_7ScaleInELST_0EEESU_EEEEEENS4_6LayoutINS5_IJSC_SC_SC_EEENS5_IJNSA_ILi0EEESZ_SZ_EEEEENS5_IJNS4_10UnderscoreES12_S12_EEEEENS4_18SM100_TMA_2SM_LOADENS4_14ComposedLayoutINS4_7SwizzleILi2ELi4ELi3EEENS4_18smem_ptr_flag_bitsILi8EEENSX_INS5_IJNSA_ILi8EEESH_EEENS5_IJSH_SC_EEEEEEEvNS4_8identityES15_S1F_vS1G_EENS_8epilogue10collective18CollectiveEpilogueINS1I_23Sm100TmaWarpSpecializedILi4ELi2ELi32ELb0ELb0EEEJNS5_IJSH_SG_SH_EEENS5_IJNSX_ISH_SC_EENSX_INS5_IJNSA_ILi32EEESB_EEENS5_IJSC_SF_EEEEEEEESJ_SK_SJ_SK_NS1I_6fusion15FusionCallbacksIS1M_NS1U_17LinearCombinationISJ_fSJ_fLNS_15FloatRoundStyleE2EEES1N_S1T_JEEENS4_5SM1004TMEM4LOAD26SM100_TMEM_LOAD_32dp32b32xENS4_13SM90_TMA_LOADENS16_INS17_ILi1ELi4ELi3EEES1A_NSX_INS5_IJS1B_S1P_EEENS5_IJS1P_SC_EEEEEEENS4_39AutoVectorizingCopyWithAssumedAlignmentILi128EEENS4_14SM90_TMA_STOREES29_S2B_S2B_EEEvvEEEEvNT_6ParamsE,"",@"SHT_CUDA_INFO"
	.sectionflags	@""
	.align	4


	//----- nvinfo : EIATTR_CUDA_API_VERSION
	.align		4
        /*0000*/ 	.byte	0x04, 0x37
        /*0002*/ 	.short	(.L_32 - .L_31)
.L_31:
        /*0004*/ 	.word	0x00000082


	//----- nvinfo : EIATTR_KPARAM_INFO
	.align		4
.L_32:
        /*0008*/ 	.byte	0x04, 0x17
        /*000a*/ 	.short	(.L_34 - .L_33)
.L_33:
        /*000c*/ 	.word	0x00000000
        /*0010*/ 	.short	0x0000
        /*0012*/ 	.short	0x0000
        /*0014*/ 	.byte	0x00, 0xf0, 0x01, 0x20


	//----- nvinfo : EIATTR_AT_ENTRY_FRAGMENTS
	.align		4
.L_34:
        /*0018*/ 	.byte	0x04, 0x4f
        /*001a*/ 	.short	(.L_36 - .L_35)


	//   ....[0]....
.L_35:
        /*001c*/ 	.word	0x00000007


	//----- nvinfo : EIATTR_RESERVED_SMEM_USED
	.align		4
.L_36:
        /*0020*/ 	.byte	0x01, 0x41
	.zero		2


	//----- nvinfo : EIATTR_SPARSE_MMA_MASK
	.align		4
        /*0024*/ 	.byte	0x03, 0x50
        /*0026*/ 	.short	0x0000


	//----- nvinfo : EIATTR_TCGEN05_2CTA_USED
	.align		4
        /*0028*/ 	.byte	0x01, 0x52
	.zero		2


	//----- nvinfo : EIATTR_MAXREG_COUNT
	.align		4
        /*002c*/ 	.byte	0x03, 0x1b
        /*002e*/ 	.short	0x00ff


	//----- nvinfo : EIATTR_NUM_BARRIERS
	.align		4
        /*0030*/ 	.byte	0x02, 0x4c
        /*0032*/ 	.byte	0x07
	.zero		1


	//----- nvinfo : EIATTR_EXTERNS
	.align		4
        /*0034*/ 	.byte	0x04, 0x0f
        /*0036*/ 	.short	(.L_38 - .L_37)


	//   ....[0]....
	.align		4
.L_37:
        /*0038*/ 	.word	index@(__assertfail)


	//----- nvinfo : EIATTR_MERCURY_ISA_VERSION
	.align		4
.L_38:
        /*003c*/ 	.byte	0x03, 0x5f
        /*003e*/ 	.short	0x0101


	//----- nvinfo : EIATTR_INT_WARP_WIDE_INSTR_OFFSETS
	.align		4
        /*0040*/ 	.byte	0x04, 0x31
        /*0042*/ 	.short	(.L_40 - .L_39)


	//   ....[0]....
.L_39:
        /*0044*/ 	.word	0x00000ec0


	//   ....[1]....
        /*0048*/ 	.word	0x00000f60


	//   ....[2]....
        /*004c*/ 	.word	0x000022c0


	//   ....[3]....
        /*0050*/ 	.word	0x00004770


	//   ....[4]....
        /*0054*/ 	.word	0x000047a0


	//   ....[5]....
        /*0058*/ 	.word	0x000047f0


	//   ....[6]....
        /*005c*/ 	.word	0x00005110


	//   ....[7]....
        /*0060*/ 	.word	0x00005130


	//   ....[8]....
        /*0064*/ 	.word	0x00005210


	//   ....[9]....
        /*0068*/ 	.word	0x000052d0


	//   ....[10]....
        /*006c*/ 	.word	0x000052f0


	//   ....[11]....
        /*0070*/ 	.word	0x000053c0


	//   ....[12]....
        /*0074*/ 	.word	0x000054b0


	//   ....[13]....
        /*0078*/ 	.word	0x000054d0


	//   ....[14]....
        /*007c*/ 	.word	0x000055d0


	//   ....[15]....
        /*0080*/ 	.word	0x00005780


	//   ....[16]....
        /*0084*/ 	.word	0x00005790


	//   ....[17]....
        /*0088*/ 	.word	0x00005920


	//----- nvinfo : EIATTR_COOP_GROUP_MASK_REGIDS
	.align		4
.L_40:
        /*008c*/ 	.byte	0x04, 0x29
        /*008e*/ 	.short	(.L_42 - .L_41)


	//   ....[0]....
.L_41:
        /*0090*/ 	.word	0xffffffff


	//   ....[1]....
        /*0094*/ 	.word	0xffffffff


	//   ....[2]....
        /*0098*/ 	.word	0xffffffff


	//   ....[3]....
        /*009c*/ 	.word	0xffffffff


	//   ....[4]....
        /*00a0*/ 	.word	0xffffffff


	//   ....[5]....
        /*00a4*/ 	.word	0xffffffff


	//   ....[6]....
        /*00a8*/ 	.word	0xffffffff


	//   ....[7]....
        /*00ac*/ 	.word	0xffffffff


	//   ....[8]....
        /*00b0*/ 	.word	0xffffffff


	//   ....[9]....
        /*00b4*/ 	.word	0xffffffff


	//   ....[10]....
        /*00b8*/ 	.word	0xffffffff


	//   ....[11]....
        /*00bc*/ 	.word	0xffffffff


	//   ....[12]....
        /*00c0*/ 	.word	0xffffffff


	//   ....[13]....
        /*00c4*/ 	.word	0xffffffff


	//----- nvinfo : EIATTR_COOP_GROUP_INSTR_OFFSETS
	.align		4
.L_42:
        /*00c8*/ 	.byte	0x04, 0x28
        /*00ca*/ 	.short	(.L_44 - .L_43)


	//   ....[0]....
.L_43:
        /*00cc*/ 	.word	0x000000c0


	//   ....[1]....
        /*00d0*/ 	.word	0x00000500


	//   ....[2]....
        /*00d4*/ 	.word	0x00000830


	//   ....[3]....
        /*00d8*/ 	.word	0x000009c0


	//   ....[4]....
        /*00dc*/ 	.word	0x00000ab0


	//   ....[5]....
        /*00e0*/ 	.word	0x00000c10


	//   ....[6]....
        /*00e4*/ 	.word	0x00000da0


	//   ....[7]....
        /*00e8*/ 	.word	0x00000fe0


	//   ....[8]....
        /*00ec*/ 	.word	0x000021a0


	//   ....[9]....
        /*00f0*/ 	.word	0x00003640


	//   ....[10]....
        /*00f4*/ 	.word	0x00003b10


	//   ....[11]....
        /*00f8*/ 	.word	0x00003b40


	//   ....[12]....
        /*00fc*/ 	.word	0x00004680


	//   ....[13]....
        /*0100*/ 	.word	0x00004890


	//----- nvinfo : EIATTR_VRC_CTA_INIT_COUNT
	.align		4
.L_44:
        /*0104*/ 	.byte	0x02, 0x4a
        /*0106*/ 	.byte	0x80
	.zero		1


	//----- nvinfo : EIATTR_SYSCALL_OFFSETS
	.align		4
        /*0108*/ 	.byte	0x04, 0x46
        /*010a*/ 	.short	(.L_46 - .L_45)


	//   ....[0]....
.L_45:
        /*010c*/ 	.word	0x000063b0


	//   ....[1]....
        /*0110*/ 	.word	0x000064f0


	//   ....[2]....
        /*0114*/ 	.word	0x00006cf0


	//   ....[3]....
        /*0118*/ 	.word	0x00007ae0


	//   ....[4]....
        /*011c*/ 	.word	0x00008880


	//   ....[5]....
        /*0120*/ 	.word	0x00009640


	//----- nvinfo : EIATTR_MBARRIER_INSTR_OFFSETS
	.align		4
.L_46:
        /*0124*/ 	.byte	0x04, 0x39
        /*0126*/ 	.short	(.L_48 - .L_47)


	//   ....[0]....
.L_47:
        /*0128*/ 	.word	0x00000610
        /*012c*/ 	.word	0x000000ff
        /*0130*/ 	.word	0x00000000
        /*0134*/ 	.short	0x0100
        /*0136*/ 	.byte	0x08
	.zero		1


	//   ....[1]....
        /*0138*/ 	.word	0x00000620
        /*013c*/ 	.word	0x000000ff
        /*0140*/ 	.word	0x00000080
        /*0144*/ 	.short	0x0100
        /*0146*/ 	.byte	0x08
	.zero		1


	//   ....[2]....
        /*0148*/ 	.word	0x00000630
        /*014c*/ 	.word	0x000000ff
        /*0150*/ 	.word	0x00000008
        /*0154*/ 	.short	0x0100
        /*0156*/ 	.byte	0x08
	.zero		1


	//   ....[3]....
        /*0158*/ 	.word	0x00000640
        /*015c*/ 	.word	0x000000ff
        /*0160*/ 	.word	0x00000088
        /*0164*/ 	.short	0x0100
        /*0166*/ 	.byte	0x08
	.zero		1


	//   ....[4]....
        /*0168*/ 	.word	0x00000650
        /*016c*/ 	.word	0x000000ff
        /*0170*/ 	.word	0x00000010
        /*0174*/ 	.short	0x0100
        /*0176*/ 	.byte	0x08
	.zero		1


	//   ....[5]....
        /*0178*/ 	.word	0x00000660
        /*017c*/ 	.word	0x000000ff
        /*0180*/ 	.word	0x00000090
        /*0184*/ 	.short	0x0100
        /*0186*/ 	.byte	0x08
	.zero		1


	//   ....[6]....
        /*0188*/ 	.word	0x00000670
        /*018c*/ 	.word	0x000000ff
        /*0190*/ 	.word	0x00000018
        /*0194*/ 	.short	0x0100
        /*0196*/ 	.byte	0x08
	.zero		1


	//   ....[7]....
        /*0198*/ 	.word	0x00000680
        /*019c*/ 	.word	0x000000ff
        /*01a0*/ 	.word	0x00000098
        /*01a4*/ 	.short	0x0100
        /*01a6*/ 	.byte	0x08
	.zero		1


	//   ....[8]....
        /*01a8*/ 	.word	0x00000690
        /*01ac*/ 	.word	0x000000ff
        /*01b0*/ 	.word	0x00000020
        /*01b4*/ 	.short	0x0100
        /*01b6*/ 	.byte	0x08
	.zero		1


	//   ....[9]....
        /*01b8*/ 	.word	0x000006a0
        /*01bc*/ 	.word	0x000000ff
        /*01c0*/ 	.word	0x000000a0
        /*01c4*/ 	.short	0x0100
        /*01c6*/ 	.byte	0x08
	.zero		1


	//   ....[10]....
        /*01c8*/ 	.word	0x000006b0
        /*01cc*/ 	.word	0x000000ff
        /*01d0*/ 	.word	0x00000028
        /*01d4*/ 	.short	0x0100
        /*01d6*/ 	.byte	0x08
	.zero		1


	//   ....[11]....
        /*01d8*/ 	.word	0x000006c0
        /*01dc*/ 	.word	0x000000ff
        /*01e0*/ 	.word	0x000000a8
        /*01e4*/ 	.short	0x0100
        /*01e6*/ 	.byte	0x08
	.zero		1


	//   ....[12]....
        /*01e8*/ 	.word	0x000006d0
        /*01ec*/ 	.word	0x000000ff
        /*01f0*/ 	.word	0x00000030
        /*01f4*/ 	.short	0x0100
        /*01f6*/ 	.byte	0x08
	.zero		1


	//   ....[13]....
        /*01f8*/ 	.word	0x000006e0
        /*01fc*/ 	.word	0x000000ff
        /*0200*/ 	.word	0x000000b0
        /*0204*/ 	.short	0x0100
        /*0206*/ 	.byte	0x08
	.zero		1


	//   ....[14]....
        /*0208*/ 	.word	0x000006f0
        /*020c*/ 	.word	0x000000ff
        /*0210*/ 	.word	0x00000038
        /*0214*/ 	.short	0x0100
        /*0216*/ 	.byte	0x08
	.zero		1


	//   ....[15]....
        /*0218*/ 	.word	0x00000700
        /*021c*/ 	.word	0x000000ff
        /*0220*/ 	.word	0x000000b8
        /*0224*/ 	.short	0x0100
        /*0226*/ 	.byte	0x08
	.zero		1


	//   ....[16]....
        /*0228*/ 	.word	0x00000710
        /*022c*/ 	.word	0x000000ff
        /*0230*/ 	.word	0x00000040
        /*0234*/ 	.short	0x0100
        /*0236*/ 	.byte	0x08
	.zero		1


	//   ....[17]....
        /*0238*/ 	.word	0x00000720
        /*023c*/ 	.word	0x000000ff
        /*0240*/ 	.word	0x000000c0
        /*0244*/ 	.short	0x0100
        /*0246*/ 	.byte	0x08
	.zero		1


	//   ....[18]....
        /*0248*/ 	.word	0x00000730
        /*024c*/ 	.word	0x000000ff
        /*0250*/ 	.word	0x00000048
        /*0254*/ 	.short	0x0100
        /*0256*/ 	.byte	0x08
	.zero		1


	//   ....[19]....
        /*0258*/ 	.word	0x00000740
        /*025c*/ 	.word	0x000000ff
        /*0260*/ 	.word	0x000000c8
        /*0264*/ 	.short	0x0100
        /*0266*/ 	.byte	0x08
	.zero		1


	//   ....[20]....
        /*0268*/ 	.word	0x00000750
        /*026c*/ 	.word	0x000000ff
        /*0270*/ 	.word	0x00000050
        /*0274*/ 	.short	0x0100
        /*0276*/ 	.byte	0x08
	.zero		1


	//   ....[21]....
        /*0278*/ 	.word	0x00000760
        /*027c*/ 	.word	0x000000ff
        /*0280*/ 	.word	0x000000d0
        /*0284*/ 	.short	0x0100
        /*0286*/ 	.byte	0x08
	.zero		1


	//   ....[22]....
        /*0288*/ 	.word	0x00000770
        /*028c*/ 	.word	0x000000ff
        /*0290*/ 	.word	0x00000058
        /*0294*/ 	.short	0x0100
        /*0296*/ 	.byte	0x08
	.zero		1


	//   ....[23]....
        /*0298*/ 	.word	0x00000780
        /*029c*/ 	.word	0x000000ff
        /*02a0*/ 	.word	0x000000d8
        /*02a4*/ 	.short	0x0100
        /*02a6*/ 	.byte	0x08
	.zero		1


	//   ....[24]....
        /*02a8*/ 	.word	0x00000790
        /*02ac*/ 	.word	0x000000ff
        /*02b0*/ 	.word	0x00000060
        /*02b4*/ 	.short	0x0100
        /*02b6*/ 	.byte	0x08
	.zero		1


	//   ....[25]....
        /*02b8*/ 	.word	0x000007a0
        /*02bc*/ 	.word	0x000000ff
        /*02c0*/ 	.word	0x000000e0
        /*02c4*/ 	.short	0x0100
        /*02c6*/ 	.byte	0x08
	.zero		1


	//   ....[26]....
        /*02c8*/ 	.word	0x000007b0
        /*02cc*/ 	.word	0x000000ff
        /*02d0*/ 	.word	0x00000068
        /*02d4*/ 	.short	0x0100
        /*02d6*/ 	.byte	0x08
	.zero		1


	//   ....[27]....
        /*02d8*/ 	.word	0x000007c0
        /*02dc*/ 	.word	0x000000ff
        /*02e0*/ 	.word	0x000000e8
        /*02e4*/ 	.short	0x0100
        /*02e6*/ 	.byte	0x08
	.zero		1


	//   ....[28]....
        /*02e8*/ 	.word	0x000007d0
        /*02ec*/ 	.word	0x000000ff
        /*02f0*/ 	.word	0x00000070
        /*02f4*/ 	.short	0x0100
        /*02f6*/ 	.byte	0x08
	.zero		1


	//   ....[29]....
        /*02f8*/ 	.word	0x000007e0
        /*02fc*/ 	.word	0x000000ff
        /*0300*/ 	.word	0x000000f0
        /*0304*/ 	.short	0x0100
        /*0306*/ 	.byte	0x08
	.zero		1


	//   ....[30]....
        /*0308*/ 	.word	0x000007f0
        /*030c*/ 	.word	0x000000ff
        /*0310*/ 	.word	0x00000078
        /*0314*/ 	.short	0x0100
        /*0316*/ 	.byte	0x08
	.zero		1


	//   ....[31]....
        /*0318*/ 	.word	0x00000800
        /*031c*/ 	.word	0x000000ff
        /*0320*/ 	.word	0x000000f8
        /*0324*/ 	.short	0x0100
        /*0326*/ 	.byte	0x08
	.zero		1


	//   ....[32]....
        /*0328*/ 	.word	0x00000930
        /*032c*/ 	.word	0x000000ff
        /*0330*/ 	.word	0x00000100
        /*0334*/ 	.short	0x0100
        /*0336*/ 	.byte	0x09
	.zero		1


	//   ....[33]....
        /*0338*/ 	.word	0x00000940
        /*033c*/ 	.word	0x000000ff
        /*0340*/ 	.word	0x00000120
        /*0344*/ 	.short	0x0100
        /*0346*/ 	.byte	0x09
	.zero		1


	//   ....[34]....
        /*0348*/ 	.word	0x00000950
        /*034c*/ 	.word	0x000000ff
        /*0350*/ 	.word	0x00000108
        /*0354*/ 	.short	0x0100
        /*0356*/ 	.byte	0x09
	.zero		1


	//   ....[35]....
        /*0358*/ 	.word	0x00000960
        /*035c*/ 	.word	0x000000ff
        /*0360*/ 	.word	0x00000128
        /*0364*/ 	.short	0x0100
        /*0366*/ 	.byte	0x09
	.zero		1


	//   ....[36]....
        /*0368*/ 	.word	0x00000970
        /*036c*/ 	.word	0x000000ff
        /*0370*/ 	.word	0x00000110
        /*0374*/ 	.short	0x0100
        /*0376*/ 	.byte	0x09
	.zero		1


	//   ....[37]....
        /*0378*/ 	.word	0x00000980
        /*037c*/ 	.word	0x000000ff
        /*0380*/ 	.word	0x00000130
        /*0384*/ 	.short	0x0100
        /*0386*/ 	.byte	0x09
	.zero		1


	//   ....[38]....
        /*0388*/ 	.word	0x00000990
        /*038c*/ 	.word	0x000000ff
        /*0390*/ 	.word	0x00000118
        /*0394*/ 	.short	0x0100
        /*0396*/ 	.byte	0x09
	.zero		1


	//   ....[39]....
        /*0398*/ 	.word	0x000009a0
        /*039c*/ 	.word	0x000000ff
        /*03a0*/ 	.word	0x00000138
        /*03a4*/ 	.short	0x0100
        /*03a6*/ 	.byte	0x09
	.zero		1


	//   ....[40]....
        /*03a8*/ 	.word	0x00000a80
        /*03ac*/ 	.word	0x000000ff
        /*03b0*/ 	.word	0x00000140
        /*03b4*/ 	.short	0x0100
        /*03b6*/ 	.byte	0x08
	.zero		1


	//   ....[41]....
        /*03b8*/ 	.word	0x00000a90
        /*03bc*/ 	.word	0x000000ff
        /*03c0*/ 	.word	0x00000148
        /*03c4*/ 	.short	0x0100
        /*03c6*/ 	.byte	0x08
	.zero		1


	//   ....[42]....
        /*03c8*/ 	.word	0x00000bc0
        /*03cc*/ 	.word	0x000000ff
        /*03d0*/ 	.word	0x00000150
        /*03d4*/ 	.short	0x0100
        /*03d6*/ 	.byte	0x08
	.zero		1


	//   ....[43]....
        /*03d8*/ 	.word	0x00000bd0
        /*03dc*/ 	.word	0x000000ff
        /*03e0*/ 	.word	0x00000160
        /*03e4*/ 	.short	0x0100
        /*03e6*/ 	.byte	0x08
	.zero		1


	//   ....[44]....
        /*03e8*/ 	.word	0x00000be0
        /*03ec*/ 	.word	0x000000ff
        /*03f0*/ 	.word	0x00000158
        /*03f4*/ 	.short	0x0100
        /*03f6*/ 	.byte	0x08
	.zero		1


	//   ....[45]....
        /*03f8*/ 	.word	0x00000bf0
        /*03fc*/ 	.word	0x000000ff
        /*0400*/ 	.word	0x00000168
        /*0404*/ 	.short	0x0100
        /*0406*/ 	.byte	0x08
	.zero		1


	//   ....[46]....
        /*0408*/ 	.word	0x00000d10
        /*040c*/ 	.word	0x000000ff
        /*0410*/ 	.word	0x00000170
        /*0414*/ 	.short	0x0100
        /*0416*/ 	.byte	0x09
	.zero		1


	//   ....[47]....
        /*0418*/ 	.word	0x00000d20
        /*041c*/ 	.word	0x000000ff
        /*0420*/ 	.word	0x00000190
        /*0424*/ 	.short	0x0100
        /*0426*/ 	.byte	0x09
	.zero		1


	//   ....[48]....
        /*0428*/ 	.word	0x00000d30
        /*042c*/ 	.word	0x000000ff
        /*0430*/ 	.word	0x00000178
        /*0434*/ 	.short	0x0100
        /*0436*/ 	.byte	0x09
	.zero		1


	//   ....[49]....
        /*0438*/ 	.word	0x00000d40
        /*043c*/ 	.word	0x000000ff
        /*0440*/ 	.word	0x00000198
        /*0444*/ 	.short	0x0100
        /*0446*/ 	.byte	0x09
	.zero		1


	//   ....[50]....
        /*0448*/ 	.word	0x00000d50
        /*044c*/ 	.word	0x000000ff
        /*0450*/ 	.word	0x00000180
        /*0454*/ 	.short	0x0100
        /*0456*/ 	.byte	0x09
	.zero		1


	//   ....[51]....
        /*0458*/ 	.word	0x00000d60
        /*045c*/ 	.word	0x000000ff
        /*0460*/ 	.word	0x000001a0
        /*0464*/ 	.short	0x0100
        /*0466*/ 	.byte	0x09
	.zero		1


	//   ....[52]....
        /*0468*/ 	.word	0x00000d70
        /*046c*/ 	.word	0x000000ff
        /*0470*/ 	.word	0x00000188
        /*0474*/ 	.short	0x0100
        /*0476*/ 	.byte	0x09
	.zero		1


	//   ....[53]....
        /*0478*/ 	.word	0x00000d80
        /*047c*/ 	.word	0x000000ff
        /*0480*/ 	.word	0x000001a8
        /*0484*/ 	.short	0x0100
        /*0486*/ 	.byte	0x09
	.zero		1


	//   ....[54]....
        /*0488*/ 	.word	0x00000e70
        /*048c*/ 	.word	0x000000ff
        /*0490*/ 	.word	0x000001b0
        /*0494*/ 	.short	0x0100
        /*0496*/ 	.byte	0x08
	.zero		1


	//   ....[55]....
        /*0498*/ 	.word	0x00000e80
        /*049c*/ 	.word	0x000000ff
        /*04a0*/ 	.word	0x000001c0
        /*04a4*/ 	.short	0x0100
        /*04a6*/ 	.byte	0x08
	.zero		1


	//   ....[56]....
        /*04a8*/ 	.word	0x00000e90
        /*04ac*/ 	.word	0x000000ff
        /*04b0*/ 	.word	0x000001b8
        /*04b4*/ 	.short	0x0100
        /*04b6*/ 	.byte	0x08
	.zero		1


	//   ....[57]....
        /*04b8*/ 	.word	0x00000ea0
        /*04bc*/ 	.word	0x000000ff
        /*04c0*/ 	.word	0x000001c8
        /*04c4*/ 	.short	0x0100
        /*04c6*/ 	.byte	0x08
	.zero		1


	//   ....[58]....
        /*04c8*/ 	.word	0x00000f90
        /*04cc*/ 	.word	0x000000ff
        /*04d0*/ 	.word	0x000001d0
        /*04d4*/ 	.short	0x0100
        /*04d6*/ 	.byte	0x07
	.zero		1


	//   ....[59]....
        /*04d8*/ 	.word	0x000019a0
        /*04dc*/ 	.word	0x00000002
        /*04e0*/ 	.word	0x000001c0
        /*04e4*/ 	.short	0x010a
        /*04e6*/ 	.byte	0xff
	.zero		1


	//   ....[60]....
        /*04e8*/ 	.word	0x000019d0
        /*04ec*/ 	.word	0x00000002
        /*04f0*/ 	.word	0x000001b0
        /*04f4*/ 	.short	0x0101
        /*04f6*/ 	.byte	0xff
	.zero		1


	//   ....[61]....
        /*04f8*/ 	.word	0x00001aa0
        /*04fc*/ 	.word	0x000000ff
        /*0500*/ 	.word	0x00000080
        /*0504*/ 	.short	0x010a
        /*0506*/ 	.byte	0x08
	.zero		1


	//   ....[62]....
        /*0508*/ 	.word	0x00001ba0
        /*050c*/ 	.word	0x000000ff
        /*0510*/ 	.word	0x00000080
        /*0514*/ 	.short	0x010a
        /*0516*/ 	.byte	0x21
	.zero		1


	//   ....[63]....
        /*0518*/ 	.word	0x00001d50
        /*051c*/ 	.word	0x000000ff
        /*0520*/ 	.word	0x00000080
        /*0524*/ 	.short	0x010a
        /*0526*/ 	.byte	0x08
	.zero		1


	//   ....[64]....
        /*0528*/ 	.word	0x00001e50
        /*052c*/ 	.word	0x000000ff
        /*0530*/ 	.word	0x00000148
        /*0534*/ 	.short	0x0101
        /*0536*/ 	.byte	0x06
	.zero		1


	//   ....[65]....
        /*0538*/ 	.word	0x00001e70
        /*053c*/ 	.word	0x000000ff
        /*0540*/ 	.word	0x00000080
        /*0544*/ 	.short	0x010a
        /*0546*/ 	.byte	0x08
	.zero		1


	//   ....[66]....
        /*0548*/ 	.word	0x00001ef0
        /*054c*/ 	.word	0x000000ff
        /*0550*/ 	.word	0x00000080
        /*0554*/ 	.short	0x010a
        /*0556*/ 	.byte	0x11
	.zero		1


	//   ....[67]....
        /*0558*/ 	.word	0x00002080
        /*055c*/ 	.word	0x000000ff
        /*0560*/ 	.word	0x00000080
        /*0564*/ 	.short	0x010a
        /*0566*/ 	.byte	0x08
	.zero		1


	//   ....[68]....
        /*0568*/ 	.word	0x000021d0
        /*056c*/ 	.word	0x00000002
        /*0570*/ 	.word	0x00000150
        /*0574*/ 	.short	0x010a
        /*0576*/ 	.byte	0xff
	.zero		1


	//   ....[69]....
        /*0578*/ 	.word	0x00002290
        /*057c*/ 	.word	0x00000002
        /*0580*/ 	.word	0x00000000
        /*0584*/ 	.short	0x0101
        /*0586*/ 	.byte	0xff
	.zero		1


	//   ....[70]....
        /*0588*/ 	.word	0x000027f0
        /*058c*/ 	.word	0x000000ff
        /*0590*/ 	.word	0x00000000
        /*0594*/ 	.short	0x010a
        /*0596*/ 	.byte	0x04
	.zero		1


	//   ....[71]....
        /*0598*/ 	.word	0x00002880
        /*059c*/ 	.word	0x000000ff
        /*05a0*/ 	.word	0x00000000
        /*05a4*/ 	.short	0x010a
        /*05a6*/ 	.byte	0x04
	.zero		1


	//   ....[72]....
        /*05a8*/ 	.word	0x00002910
        /*05ac*/ 	.word	0x000000ff
        /*05b0*/ 	.word	0x00000000
        /*05b4*/ 	.short	0x010a
        /*05b6*/ 	.byte	0x04
	.zero		1


	//   ....[73]....
        /*05b8*/ 	.word	0x000029a0
        /*05bc*/ 	.word	0x000000ff
        /*05c0*/ 	.word	0x00000000
        /*05c4*/ 	.short	0x010a
        /*05c6*/ 	.byte	0x04
	.zero		1


	//   ....[74]....
        /*05c8*/ 	.word	0x00002a30
        /*05cc*/ 	.word	0x000000ff
        /*05d0*/ 	.word	0x00000000
        /*05d4*/ 	.short	0x010a
        /*05d6*/ 	.byte	0x04
	.zero		1


	//   ....[75]....
        /*05d8*/ 	.word	0x00002ac0
        /*05dc*/ 	.word	0x000000ff
        /*05e0*/ 	.word	0x00000000
        /*05e4*/ 	.short	0x010a
        /*05e6*/ 	.byte	0x04
	.zero		1


	//   ....[76]....
        /*05e8*/ 	.word	0x00002b50
        /*05ec*/ 	.word	0x000000ff
        /*05f0*/ 	.word	0x00000000
        /*05f4*/ 	.short	0x010a
        /*05f6*/ 	.byte	0x04
	.zero		1


	//   ....[77]....
        /*05f8*/ 	.word	0x00002be0
        /*05fc*/ 	.word	0x000000ff
        /*0600*/ 	.word	0x00000000
        /*0604*/ 	.short	0x010a
        /*0606*/ 	.byte	0x04
	.zero		1


	//   ....[78]....
        /*0608*/ 	.word	0x00002c70
        /*060c*/ 	.word	0x000000ff
        /*0610*/ 	.word	0x00000000
        /*0614*/ 	.short	0x010a
        /*0616*/ 	.byte	0x04
	.zero		1


	//   ....[79]....
        /*0618*/ 	.word	0x00002d00
        /*061c*/ 	.word	0x000000ff
        /*0620*/ 	.word	0x00000000
        /*0624*/ 	.short	0x010a
        /*0626*/ 	.byte	0x04
	.zero		1


	//   ....[80]....
        /*0628*/ 	.word	0x00002d90
        /*062c*/ 	.word	0x000000ff
        /*0630*/ 	.word	0x00000000
        /*0634*/ 	.short	0x010a
        /*0636*/ 	.byte	0x04
	.zero		1


	//   ....[81]....
        /*0638*/ 	.word	0x00002e20
        /*063c*/ 	.word	0x000000ff
        /*0640*/ 	.word	0x00000000
        /*0644*/ 	.short	0x010a
        /*0646*/ 	.byte	0x04
	.zero		1


	//   ....[82]....
        /*0648*/ 	.word	0x00002eb0
        /*064c*/ 	.word	0x000000ff
        /*0650*/ 	.word	0x00000000
        /*0654*/ 	.short	0x010a
        /*0656*/ 	.byte	0x04
	.zero		1


	//   ....[83]....
        /*0658*/ 	.word	0x00002f40
        /*065c*/ 	.word	0x000000ff
        /*0660*/ 	.word	0x00000000
        /*0664*/ 	.short	0x010a
        /*0666*/ 	.byte	0x04
	.zero		1


	//   ....[84]....
        /*0668*/ 	.word	0x00002fd0
        /*066c*/ 	.word	0x000000ff
        /*0670*/ 	.word	0x00000000
        /*0674*/ 	.short	0x010a
        /*0676*/ 	.byte	0x04
	.zero		1


	//   ....[85]....
        /*0678*/ 	.word	0x00003070
        /*067c*/ 	.word	0x00000000
        /*0680*/ 	.word	0x00000000
        /*0684*/ 	.short	0x010a
        /*0686*/ 	.byte	0xff
	.zero		1


	//   ....[86]....
        /*0688*/ 	.word	0x000031a0
        /*068c*/ 	.word	0x00000000
        /*0690*/ 	.word	0x000001b0
        /*0694*/ 	.short	0x010a
        /*0696*/ 	.byte	0xff
	.zero		1


	//   ....[87]....
        /*0698*/ 	.word	0x00003210
        /*069c*/ 	.word	0x00000000
        /*06a0*/ 	.word	0x00000000
        /*06a4*/ 	.short	0x0101
        /*06a6*/ 	.byte	0xff
	.zero		1


	//   ....[88]....
        /*06a8*/ 	.word	0x00003230
        /*06ac*/ 	.word	0x000000ff
        /*06b0*/ 	.word	0x00000160
        /*06b4*/ 	.short	0x010a
        /*06b6*/ 	.byte	0x05
	.zero		1


	//   ....[89]....
        /*06b8*/ 	.word	0x00003350
        /*06bc*/ 	.word	0x00000000
        /*06c0*/ 	.word	0x00000150
        /*06c4*/ 	.short	0x010a
        /*06c6*/ 	.byte	0xff
	.zero		1


	//   ....[90]....
        /*06c8*/ 	.word	0x00003450
        /*06cc*/ 	.word	0x00000000
        /*06d0*/ 	.word	0x00000000
        /*06d4*/ 	.short	0x0101
        /*06d6*/ 	.byte	0xff
	.zero		1


	//   ....[91]....
        /*06d8*/ 	.word	0x000034e0
        /*06dc*/ 	.word	0x000000ff
        /*06e0*/ 	.word	0x00000160
        /*06e4*/ 	.short	0x0106
        /*06e6*/ 	.byte	0x05
	.zero		1


	//   ....[92]....
        /*06e8*/ 	.word	0x00003500
        /*06ec*/ 	.word	0x000000ff
        /*06f0*/ 	.word	0x00000160
        /*06f4*/ 	.short	0x010a
        /*06f6*/ 	.byte	0x05
	.zero		1


	//   ....[93]....
        /*06f8*/ 	.word	0x00003590
        /*06fc*/ 	.word	0x000000ff
        /*0700*/ 	.word	0x00000160
        /*0704*/ 	.short	0x0106
        /*0706*/ 	.byte	0x04
	.zero		1


	//   ....[94]....
        /*0708*/ 	.word	0x000035d0
        /*070c*/ 	.word	0x00000000
        /*0710*/ 	.word	0x00000160
        /*0714*/ 	.short	0x010a
        /*0716*/ 	.byte	0xff
	.zero		1


	//   ....[95]....
        /*0718*/ 	.word	0x00003810
        /*071c*/ 	.word	0x000000ff
        /*0720*/ 	.word	0x00000008
        /*0724*/ 	.short	0x010a
        /*0726*/ 	.byte	0x06
	.zero		1


	//   ....[96]....
        /*0728*/ 	.word	0x00003830
        /*072c*/ 	.word	0x000000ff
        /*0730*/ 	.word	0x00000008
        /*0734*/ 	.short	0x010a
        /*0736*/ 	.byte	0x06
	.zero		1


	//   ....[97]....
        /*0738*/ 	.word	0x000039c0
        /*073c*/ 	.word	0x000000ff
        /*0740*/ 	.word	0x00000008
        /*0744*/ 	.short	0x010a
        /*0746*/ 	.byte	0x06
	.zero		1


	//   ....[98]....
        /*0748*/ 	.word	0x000039e0
        /*074c*/ 	.word	0x000000ff
        /*0750*/ 	.word	0x00000008
        /*0754*/ 	.short	0x010a
        /*0756*/ 	.byte	0x06
	.zero		1


	//   ....[99]....
        /*0758*/ 	.word	0x00003aa0
        /*075c*/ 	.word	0x000000ff
        /*0760*/ 	.word	0x00000000
        /*0764*/ 	.short	0x0101
        /*0766*/ 	.byte	0x07
	.zero		1


	//   ....[100]....
        /*0768*/ 	.word	0x00003da0
        /*076c*/ 	.word	0x00000000
        /*0770*/ 	.word	0x00000150
        /*0774*/ 	.short	0x010a
        /*0776*/ 	.byte	0xff
	.zero		1


	//   ....[101]....
        /*0778*/ 	.word	0x00003e60
        /*077c*/ 	.word	0x00000000
        /*0780*/ 	.word	0x00000000
        /*0784*/ 	.short	0x0101
        /*0786*/ 	.byte	0xff
	.zero		1


	//   ....[102]....
        /*0788*/ 	.word	0x00003f20
        /*078c*/ 	.word	0x000000ff
        /*0790*/ 	.word	0x00000000
        /*0794*/ 	.short	0x010a
        /*0796*/ 	.byte	0x06
	.zero		1


	//   ....[103]....
        /*0798*/ 	.word	0x00003f30
        /*079c*/ 	.word	0x000000ff
        /*07a0*/ 	.word	0x00000190
        /*07a4*/ 	.short	0x010a
        /*07a6*/ 	.byte	0x0a
	.zero		1


	//   ....[104]....
        /*07a8*/ 	.word	0x00003fe0
        /*07ac*/ 	.word	0x000000ff
        /*07b0*/ 	.word	0x00000000
        /*07b4*/ 	.short	0x010a
        /*07b6*/ 	.byte	0x09
	.zero		1


	//   ....[105]....
        /*07b8*/ 	.word	0x00004120
        /*07bc*/ 	.word	0x000000ff
        /*07c0*/ 	.word	0x00000000
        /*07c4*/ 	.short	0x010a
        /*07c6*/ 	.byte	0x06
	.zero		1


	//   ....[106]....
        /*07c8*/ 	.word	0x00004370
        /*07cc*/ 	.word	0x000000ff
        /*07d0*/ 	.word	0x00000000
        /*07d4*/ 	.short	0x010a
        /*07d6*/ 	.byte	0x07
	.zero		1


	//   ....[107]....
        /*07d8*/ 	.word	0x00004400
        /*07dc*/ 	.word	0x000000ff
        /*07e0*/ 	.word	0x00000000
        /*07e4*/ 	.short	0x010a
        /*07e6*/ 	.byte	0x07
	.zero		1


	//   ....[108]....
        /*07e8*/ 	.word	0x00004490
        /*07ec*/ 	.word	0x000000ff
        /*07f0*/ 	.word	0x00000000
        /*07f4*/ 	.short	0x010a
        /*07f6*/ 	.byte	0x07
	.zero		1


	//   ....[109]....
        /*07f8*/ 	.word	0x00004530
        /*07fc*/ 	.word	0x00000000
        /*0800*/ 	.word	0x00000000
        /*0804*/ 	.short	0x010a
        /*0806*/ 	.byte	0xff
	.zero		1


	//   ....[110]....
        /*0808*/ 	.word	0x00004570
        /*080c*/ 	.word	0x00000000
        /*0810*/ 	.word	0x00000000
        /*0814*/ 	.short	0x010a
        /*0816*/ 	.byte	0xff
	.zero		1


	//   ....[111]....
        /*0818*/ 	.word	0x000045e0
        /*081c*/ 	.word	0x000000ff
        /*0820*/ 	.word	0x00000000
        /*0824*/ 	.short	0x0101
        /*0826*/ 	.byte	0x05
	.zero		1


	//   ....[112]....
        /*0828*/ 	.word	0x00004620
        /*082c*/ 	.word	0x000000ff
        /*0830*/ 	.word	0x000001d0
        /*0834*/ 	.short	0x010a
        /*0836*/ 	.byte	0x08
	.zero		1


	//   ....[113]....
        /*0838*/ 	.word	0x00004670
        /*083c*/ 	.word	0x000000ff
        /*0840*/ 	.word	0x00000000
        /*0844*/ 	.short	0x0101
        /*0846*/ 	.byte	0x05
	.zero		1


	//   ....[114]....
        /*0848*/ 	.word	0x00004ac0
        /*084c*/ 	.word	0x00000000
        /*0850*/ 	.word	0x00000150
        /*0854*/ 	.short	0x010a
        /*0856*/ 	.byte	0xff
	.zero		1


	//   ....[115]....
        /*0858*/ 	.word	0x00004b80
        /*085c*/ 	.word	0x00000000
        /*0860*/ 	.word	0x00000000
        /*0864*/ 	.short	0x0101
        /*0866*/ 	.byte	0xff
	.zero		1


	//   ....[116]....
        /*0868*/ 	.word	0x00004ea0
        /*086c*/ 	.word	0x000000ff
        /*0870*/ 	.word	0x00000148
        /*0874*/ 	.short	0x010a
        /*0876*/ 	.byte	0x07
	.zero		1


	//   ....[117]....
        /*0878*/ 	.word	0x00005090
        /*087c*/ 	.word	0x000000ff
        /*0880*/ 	.word	0x00000120
        /*0884*/ 	.short	0x010a
        /*0886*/ 	.byte	0x07
	.zero		1


	//   ....[118]....
        /*0888*/ 	.word	0x00005280
        /*088c*/ 	.word	0x000000ff
        /*0890*/ 	.word	0x00000100
        /*0894*/ 	.short	0x010b
        /*0896*/ 	.byte	0x07
	.zero		1


	//   ....[119]....
        /*0898*/ 	.word	0x00005290
        /*089c*/ 	.word	0x000000ff
        /*08a0*/ 	.word	0x00000000
        /*08a4*/ 	.short	0x0101
        /*08a6*/ 	.byte	0x0e
	.zero		1


	//   ....[120]....
        /*08a8*/ 	.word	0x000052a0
        /*08ac*/ 	.word	0x000000ff
        /*08b0*/ 	.word	0x00000128
        /*08b4*/ 	.short	0x010a
        /*08b6*/ 	.byte	0x07
	.zero		1


	//   ....[121]....
        /*08b8*/ 	.word	0x00005450
        /*08bc*/ 	.word	0x000000ff
        /*08c0*/ 	.word	0x00000108
        /*08c4*/ 	.short	0x010b
        /*08c6*/ 	.byte	0x07
	.zero		1


	//   ....[122]....
        /*08c8*/ 	.word	0x00005460
        /*08cc*/ 	.word	0x000000ff
        /*08d0*/ 	.word	0x00000000
        /*08d4*/ 	.short	0x0101
        /*08d6*/ 	.byte	0x0e
	.zero		1


	//   ....[123]....
        /*08d8*/ 	.word	0x00005470
        /*08dc*/ 	.word	0x000000ff
        /*08e0*/ 	.word	0x00000130
        /*08e4*/ 	.short	0x010a
        /*08e6*/ 	.byte	0x07
	.zero		1


	//   ....[124]....
        /*08e8*/ 	.word	0x00005660
        /*08ec*/ 	.word	0x000000ff
        /*08f0*/ 	.word	0x00000110
        /*08f4*/ 	.short	0x010b
        /*08f6*/ 	.byte	0x07
	.zero		1


	//   ....[125]....
        /*08f8*/ 	.word	0x000056d0
        /*08fc*/ 	.word	0x000000ff
        /*0900*/ 	.word	0x00000000
        /*0904*/ 	.short	0x0101
        /*0906*/ 	.byte	0x0e
	.zero		1


	//   ....[126]....
        /*0908*/ 	.word	0x000056e0
        /*090c*/ 	.word	0x000000ff
        /*0910*/ 	.word	0x00000138
        /*0914*/ 	.short	0x010a
        /*0916*/ 	.byte	0x07
	.zero		1


	//   ....[127]....
        /*0918*/ 	.word	0x00005980
        /*091c*/ 	.word	0x000000ff
        /*0920*/ 	.word	0x00000118
        /*0924*/ 	.short	0x010b
        /*0926*/ 	.byte	0x07
	.zero		1


	//   ....[128]....
        /*0928*/ 	.word	0x000059a0
        /*092c*/ 	.word	0x000000ff
        /*0930*/ 	.word	0x00000000
        /*0934*/ 	.short	0x0101
        /*0936*/ 	.byte	0x0d
	.zero		1


	//   ....[129]....
        /*0938*/ 	.word	0x000059d0
        /*093c*/ 	.word	0x000000ff
        /*0940*/ 	.word	0x00000120
        /*0944*/ 	.short	0x010a
        /*0946*/ 	.byte	0x07
	.zero		1


	//   ....[130]....
        /*0948*/ 	.word	0x000059f0
        /*094c*/ 	.word	0x000000ff
        /*0950*/ 	.word	0x00000128
        /*0954*/ 	.short	0x010a
        /*0956*/ 	.byte	0x07
	.zero		1


	//   ....[131]....
        /*0958*/ 	.word	0x00005a10
        /*095c*/ 	.word	0x000000ff
        /*0960*/ 	.word	0x00000130
        /*0964*/ 	.short	0x010a
        /*0966*/ 	.byte	0x07
	.zero		1


	//   ....[132]....
        /*0968*/ 	.word	0x00005a50
        /*096c*/ 	.word	0x00000000
        /*0970*/ 	.word	0x00000138
        /*0974*/ 	.short	0x010a
        /*0976*/ 	.byte	0xff
	.zero		1


	//   ....[133]....
        /*0978*/ 	.word	0x00005d80
        /*097c*/ 	.word	0x00000000
        /*0980*/ 	.word	0x00000150
        /*0984*/ 	.short	0x010a
        /*0986*/ 	.byte	0xff
	.zero		1


	//   ....[134]....
        /*0988*/ 	.word	0x00005e90
        /*098c*/ 	.word	0x00000000
        /*0990*/ 	.word	0x00000000
        /*0994*/ 	.short	0x0101
        /*0996*/ 	.byte	0xff
	.zero		1


	//   ....[135]....
        /*0998*/ 	.word	0x00006880
        /*099c*/ 	.word	0x00000003
        /*09a0*/ 	.word	0x00000100
        /*09a4*/ 	.short	0x010a
        /*09a6*/ 	.byte	0xff
	.zero		1


	//   ....[136]....
        /*09a8*/ 	.word	0x00006890
        /*09ac*/ 	.word	0x0000006f
        /*09b0*/ 	.word	0x00000170
        /*09b4*/ 	.short	0x010a
        /*09b6*/ 	.byte	0xff
	.zero		1


	//   ....[137]....
        /*09b8*/ 	.word	0x00006a30
        /*09bc*/ 	.word	0x00000003
        /*09c0*/ 	.word	0x00000100
        /*09c4*/ 	.short	0x010a
        /*09c6*/ 	.byte	0xff
	.zero		1


	//   ....[138]....
        /*09c8*/ 	.word	0x00006b50
        /*09cc*/ 	.word	0x00000000
        /*09d0*/ 	.word	0x00000000
        /*09d4*/ 	.short	0x0101
        /*09d6*/ 	.byte	0xff
	.zero		1


	//   ....[139]....
        /*09d8*/ 	.word	0x00006bd0
        /*09dc*/ 	.word	0x0000006f
        /*09e0*/ 	.word	0x00000170
        /*09e4*/ 	.short	0x010a
        /*09e6*/ 	.byte	0xff
	.zero		1


	//   ....[140]....
        /*09e8*/ 	.word	0x00007770
        /*09ec*/ 	.word	0x00000000
        /*09f0*/ 	.word	0x00000100
        /*09f4*/ 	.short	0x010a
        /*09f6*/ 	.byte	0xff
	.zero		1


	//   ....[141]....
        /*09f8*/ 	.word	0x00007830
        /*09fc*/ 	.word	0x00000000
        /*0a00*/ 	.word	0x00000100
        /*0a04*/ 	.short	0x010a
        /*0a06*/ 	.byte	0xff
	.zero		1


	//   ....[142]....
        /*0a08*/ 	.word	0x00007960
        /*0a0c*/ 	.word	0x00000000
        /*0a10*/ 	.word	0x00000000
        /*0a14*/ 	.short	0x0101
        /*0a16*/ 	.byte	0xff
	.zero		1


	//   ....[143]....
        /*0a18*/ 	.word	0x00008510
        /*0a1c*/ 	.word	0x00000000
        /*0a20*/ 	.word	0x00000100
        /*0a24*/ 	.short	0x010a
        /*0a26*/ 	.byte	0xff
	.zero		1


	//   ....[144]....
        /*0a28*/ 	.word	0x000085d0
        /*0a2c*/ 	.word	0x00000000
        /*0a30*/ 	.word	0x00000100
        /*0a34*/ 	.short	0x010a
        /*0a36*/ 	.byte	0xff
	.zero		1


	//   ....[145]....
        /*0a38*/ 	.word	0x00008700
        /*0a3c*/ 	.word	0x00000000
        /*0a40*/ 	.word	0x00000000
        /*0a44*/ 	.short	0x0101
        /*0a46*/ 	.byte	0xff
	.zero		1


	//   ....[146]....
        /*0a48*/ 	.word	0x000092d0
        /*0a4c*/ 	.word	0x00000000
        /*0a50*/ 	.word	0x00000100
        /*0a54*/ 	.short	0x010a
        /*0a56*/ 	.byte	0xff
	.zero		1


	//   ....[147]....
        /*0a58*/ 	.word	0x00009390
        /*0a5c*/ 	.word	0x00000000
        /*0a60*/ 	.word	0x00000100
        /*0a64*/ 	.short	0x010a
        /*0a66*/ 	.byte	0xff
	.zero		1


	//   ....[148]....
        /*0a68*/ 	.word	0x000094c0
        /*0a6c*/ 	.word	0x00000000
        /*0a70*/ 	.word	0x00000000
        /*0a74*/ 	.short	0x0101
        /*0a76*/ 	.byte	0xff
	.zero		1


	//   ....[149]....
        /*0a78*/ 	.word	0x000097c0
        /*0a7c*/ 	.word	0x0000006f
        /*0a80*/ 	.word	0x00000000
        /*0a84*/ 	.short	0x0101
        /*0a86*/ 	.byte	0xff
	.zero		1


	//   ....[150]....
        /*0a88*/ 	.word	0x0000a170
        /*0a8c*/ 	.word	0x00000002
        /*0a90*/ 	.word	0x000001c0
        /*0a94*/ 	.short	0x010a
        /*0a96*/ 	.byte	0xff
	.zero		1


	//   ....[151]....
        /*0a98*/ 	.word	0x0000a1d0
        /*0a9c*/ 	.word	0x00000002
        /*0aa0*/ 	.word	0x00000080
        /*0aa4*/ 	.short	0x010a
        /*0aa6*/ 	.byte	0xff
	.zero		1


	//   ....[152]....
        /*0aa8*/ 	.word	0x0000a230
        /*0aac*/ 	.word	0x00000002
        /*0ab0*/ 	.word	0x00000080
        /*0ab4*/ 	.short	0x010a
        /*0ab6*/ 	.byte	0xff
	.zero		1


	//   ....[153]....
        /*0ab8*/ 	.word	0x0000a280
        /*0abc*/ 	.word	0x00000002
        /*0ac0*/ 	.word	0x00000150
        /*0ac4*/ 	.short	0x010a
        /*0ac6*/ 	.byte	0xff
	.zero		1


	//   ....[154]....
        /*0ac8*/ 	.word	0x0000a2e0
        /*0acc*/ 	.word	0x00000000
        /*0ad0*/ 	.word	0x00000000
        /*0ad4*/ 	.short	0x010a
        /*0ad6*/ 	.byte	0xff
	.zero		1


	//   ....[155]....
        /*0ad8*/ 	.word	0x0000a340
        /*0adc*/ 	.word	0x00000000
        /*0ae0*/ 	.word	0x00000000
        /*0ae4*/ 	.short	0x010a
        /*0ae6*/ 	.byte	0xff
	.zero		1


	//   ....[156]....
        /*0ae8*/ 	.word	0x0000a3a0
        /*0aec*/ 	.word	0x00000000
        /*0af0*/ 	.word	0x00000000
        /*0af4*/ 	.short	0x010a
        /*0af6*/ 	.byte	0xff
	.zero		1


	//   ....[157]....
        /*0af8*/ 	.word	0x0000a400
        /*0afc*/ 	.word	0x00000000
        /*0b00*/ 	.word	0x00000000
        /*0b04*/ 	.short	0x010a
        /*0b06*/ 	.byte	0xff
	.zero		1


	//   ....[158]....
        /*0b08*/ 	.word	0x0000a460
        /*0b0c*/ 	.word	0x00000000
        /*0b10*/ 	.word	0x00000000
        /*0b14*/ 	.short	0x010a
        /*0b16*/ 	.byte	0xff
	.zero		1


	//   ....[159]....
        /*0b18*/ 	.word	0x0000a4c0
        /*0b1c*/ 	.word	0x00000000
        /*0b20*/ 	.word	0x00000000
        /*0b24*/ 	.short	0x010a
        /*0b26*/ 	.byte	0xff
	.zero		1


	//   ....[160]....
        /*0b28*/ 	.word	0x0000a520
        /*0b2c*/ 	.word	0x00000000
        /*0b30*/ 	.word	0x00000000
        /*0b34*/ 	.short	0x010a
        /*0b36*/ 	.byte	0xff
	.zero		1


	//   ....[161]....
        /*0b38*/ 	.word	0x0000a580
        /*0b3c*/ 	.word	0x00000000
        /*0b40*/ 	.word	0x00000000
        /*0b44*/ 	.short	0x010a
        /*0b46*/ 	.byte	0xff
	.zero		1


	//   ....[162]....
        /*0b48*/ 	.word	0x0000a5e0
        /*0b4c*/ 	.word	0x00000000
        /*0b50*/ 	.word	0x00000000
        /*0b54*/ 	.short	0x010a
        /*0b56*/ 	.byte	0xff
	.zero		1


	//   ....[163]....
        /*0b58*/ 	.word	0x0000a640
        /*0b5c*/ 	.word	0x00000000
        /*0b60*/ 	.word	0x00000000
        /*0b64*/ 	.short	0x010a
        /*0b66*/ 	.byte	0xff
	.zero		1


	//   ....[164]....
        /*0b68*/ 	.word	0x0000a6a0
        /*0b6c*/ 	.word	0x00000000
        /*0b70*/ 	.word	0x00000000
        /*0b74*/ 	.short	0x010a
        /*0b76*/ 	.byte	0xff
	.zero		1


	//   ....[165]....
        /*0b78*/ 	.word	0x0000a700
        /*0b7c*/ 	.word	0x00000000
        /*0b80*/ 	.word	0x00000000
        /*0b84*/ 	.short	0x010a
        /*0b86*/ 	.byte	0xff
	.zero		1


	//   ....[166]....
        /*0b88*/ 	.word	0x0000a760
        /*0b8c*/ 	.word	0x00000000
        /*0b90*/ 	.word	0x00000000
        /*0b94*/ 	.short	0x010a
        /*0b96*/ 	.byte	0xff
	.zero		1


	//   ....[167]....
        /*0b98*/ 	.word	0x0000a7c0
        /*0b9c*/ 	.word	0x00000000
        /*0ba0*/ 	.word	0x00000000
        /*0ba4*/ 	.short	0x010a
        /*0ba6*/ 	.byte	0xff
	.zero		1


	//   ....[168]....
        /*0ba8*/ 	.word	0x0000a820
        /*0bac*/ 	.word	0x00000000
        /*0bb0*/ 	.word	0x00000000
        /*0bb4*/ 	.short	0x010a
        /*0bb6*/ 	.byte	0xff
	.zero		1


	//   ....[169]....
        /*0bb8*/ 	.word	0x0000a870
        /*0bbc*/ 	.word	0x00000000
        /*0bc0*/ 	.word	0x000001b0
        /*0bc4*/ 	.short	0x010a
        /*0bc6*/ 	.byte	0xff
	.zero		1


	//   ....[170]....
        /*0bc8*/ 	.word	0x0000a8d0
        /*0bcc*/ 	.word	0x00000000
        /*0bd0*/ 	.word	0x00000160
        /*0bd4*/ 	.short	0x010a
        /*0bd6*/ 	.byte	0xff
	.zero		1


	//   ....[171]....
        /*0bd8*/ 	.word	0x0000a920
        /*0bdc*/ 	.word	0x00000000
        /*0be0*/ 	.word	0x00000150
        /*0be4*/ 	.short	0x010a
        /*0be6*/ 	.byte	0xff
	.zero		1


	//   ....[172]....
        /*0be8*/ 	.word	0x0000a980
        /*0bec*/ 	.word	0x00000000
        /*0bf0*/ 	.word	0x00000160
        /*0bf4*/ 	.short	0x010a
        /*0bf6*/ 	.byte	0xff
	.zero		1


	//   ....[173]....
        /*0bf8*/ 	.word	0x0000a9e0
        /*0bfc*/ 	.word	0x00000004
        /*0c00*/ 	.word	0x00000008
        /*0c04*/ 	.short	0x010a
        /*0c06*/ 	.byte	0xff
	.zero		1


	//   ....[174]....
        /*0c08*/ 	.word	0x0000aac0
        /*0c0c*/ 	.word	0x00000002
        /*0c10*/ 	.word	0x00000008
        /*0c14*/ 	.short	0x010a
        /*0c16*/ 	.byte	0xff
	.zero		1


	//   ....[175]....
        /*0c18*/ 	.word	0x0000ab10
        /*0c1c*/ 	.word	0x00000000
        /*0c20*/ 	.word	0x00000150
        /*0c24*/ 	.short	0x010a
        /*0c26*/ 	.byte	0xff
	.zero		1


	//   ....[176]....
        /*0c28*/ 	.word	0x0000ab70
        /*0c2c*/ 	.word	0x00000000
        /*0c30*/ 	.word	0x00000190
        /*0c34*/ 	.short	0x010a
        /*0c36*/ 	.byte	0xff
	.zero		1


	//   ....[177]....
        /*0c38*/ 	.word	0x0000abd0
        /*0c3c*/ 	.word	0x00000000
        /*0c40*/ 	.word	0x00000000
        /*0c44*/ 	.short	0x010a
        /*0c46*/ 	.byte	0xff
	.zero		1


	//   ....[178]....
        /*0c48*/ 	.word	0x0000ac30
        /*0c4c*/ 	.word	0x00000000
        /*0c50*/ 	.word	0x00000000
        /*0c54*/ 	.short	0x010a
        /*0c56*/ 	.byte	0xff
	.zero		1


	//   ....[179]....
        /*0c58*/ 	.word	0x0000ac90
        /*0c5c*/ 	.word	0x00000000
        /*0c60*/ 	.word	0x00000000
        /*0c64*/ 	.short	0x010a
        /*0c66*/ 	.byte	0xff
	.zero		1


	//   ....[180]....
        /*0c68*/ 	.word	0x0000acf0
        /*0c6c*/ 	.word	0x00000000
        /*0c70*/ 	.word	0x00000000
        /*0c74*/ 	.short	0x010a
        /*0c76*/ 	.byte	0xff
	.zero		1


	//   ....[181]....
        /*0c78*/ 	.word	0x0000ad50
        /*0c7c*/ 	.word	0x00000000
        /*0c80*/ 	.word	0x000001d0
        /*0c84*/ 	.short	0x010a
        /*0c86*/ 	.byte	0xff
	.zero		1


	//   ....[182]....
        /*0c88*/ 	.word	0x0000ada0
        /*0c8c*/ 	.word	0x00000000
        /*0c90*/ 	.word	0x00000150
        /*0c94*/ 	.short	0x010a
        /*0c96*/ 	.byte	0xff
	.zero		1


	//   ....[183]....
        /*0c98*/ 	.word	0x0000ae00
        /*0c9c*/ 	.word	0x00000000
        /*0ca0*/ 	.word	0x00000148
        /*0ca4*/ 	.short	0x010a
        /*0ca6*/ 	.byte	0xff
	.zero		1


	//   ....[184]....
        /*0ca8*/ 	.word	0x0000ae60
        /*0cac*/ 	.word	0x00000000
        /*0cb0*/ 	.word	0x00000120
        /*0cb4*/ 	.short	0x010a
        /*0cb6*/ 	.byte	0xff
	.zero		1


	//   ....[185]....
        /*0cb8*/ 	.word	0x0000aec0
        /*0cbc*/ 	.word	0x00000000
        /*0cc0*/ 	.word	0x00000128
        /*0cc4*/ 	.short	0x010a
        /*0cc6*/ 	.byte	0xff
	.zero		1


	//   ....[186]....
        /*0cc8*/ 	.word	0x0000af20
        /*0ccc*/ 	.word	0x00000000
        /*0cd0*/ 	.word	0x00000130
        /*0cd4*/ 	.short	0x010a
        /*0cd6*/ 	.byte	0xff
	.zero		1


	//   ....[187]....
        /*0cd8*/ 	.word	0x0000af80
        /*0cdc*/ 	.word	0x00000000
        /*0ce0*/ 	.word	0x00000138
        /*0ce4*/ 	.short	0x010a
        /*0ce6*/ 	.byte	0xff
	.zero		1


	//   ....[188]....
        /*0ce8*/ 	.word	0x0000afe0
        /*0cec*/ 	.word	0x00000000
        /*0cf0*/ 	.word	0x00000120
        /*0cf4*/ 	.short	0x010a
        /*0cf6*/ 	.byte	0xff
	.zero		1


	//   ....[189]....
        /*0cf8*/ 	.word	0x0000b040
        /*0cfc*/ 	.word	0x00000000
        /*0d00*/ 	.word	0x00000128
        /*0d04*/ 	.short	0x010a
        /*0d06*/ 	.byte	0xff
	.zero		1


	//   ....[190]....
        /*0d08*/ 	.word	0x0000b0a0
        /*0d0c*/ 	.word	0x00000000
        /*0d10*/ 	.word	0x00000130
        /*0d14*/ 	.short	0x010a
        /*0d16*/ 	.byte	0xff
	.zero		1


	//   ....[191]....
        /*0d18*/ 	.word	0x0000b0f0
        /*0d1c*/ 	.word	0x00000000
        /*0d20*/ 	.word	0x00000150
        /*0d24*/ 	.short	0x010a
        /*0d26*/ 	.byte	0xff
	.zero		1


	//   ....[192]....
        /*0d28*/ 	.word	0x0000b140
        /*0d2c*/ 	.word	0x00000003
        /*0d30*/ 	.word	0x00000100
        /*0d34*/ 	.short	0x010a
        /*0d36*/ 	.byte	0xff
	.zero		1


	//   ....[193]....
        /*0d38*/ 	.word	0x0000b190
        /*0d3c*/ 	.word	0x0000006f
        /*0d40*/ 	.word	0x00000170
        /*0d44*/ 	.short	0x010a
        /*0d46*/ 	.byte	0xff
	.zero		1


	//   ....[194]....
        /*0d48*/ 	.word	0x0000b1e0
        /*0d4c*/ 	.word	0x00000000
        /*0d50*/ 	.word	0x00000100
        /*0d54*/ 	.short	0x010a
        /*0d56*/ 	.byte	0xff
	.zero		1


	//   ....[195]....
        /*0d58*/ 	.word	0x0000b230
        /*0d5c*/ 	.word	0x00000000
        /*0d60*/ 	.word	0x00000100
        /*0d64*/ 	.short	0x010a
        /*0d66*/ 	.byte	0xff
	.zero		1


	//   ....[196]....
        /*0d68*/ 	.word	0x0000b280
        /*0d6c*/ 	.word	0x00000000
        /*0d70*/ 	.word	0x00000100
        /*0d74*/ 	.short	0x010a
        /*0d76*/ 	.byte	0xff
	.zero		1


	//----- nvinfo : EIATTR_NUM_MBARRIERS
	.align		4
.L_48:
        /*0d78*/ 	.byte	0x03, 0x38
        /*0d7a*/ 	.short	0x003b


	//----- nvinfo : EIATTR_EXIT_INSTR_OFFSETS
	.align		4
        /*0d7c*/ 	.byte	0x04, 0x1c
        /*0d7e*/ 	.short	(.L_50 - .L_49)


	//   ....[0]....
.L_49:
        /*0d80*/ 	.word	0x000030a0


	//   ....[1]....
        /*0d84*/ 	.word	0x000035a0


	//   ....[2]....
        /*0d88*/ 	.word	0x00003600


	//   ....[3]....
        /*0d8c*/ 	.word	0x000048a0


	//   ....[4]....
        /*0d90*/ 	.word	0x00005a80


	//   ....[5]....
        /*0d94*/ 	.word	0x00005ac0


	//   ....[6]....
        /*0d98*/ 	.word	0x0000a160


	//----- nvinfo : EIATTR_MAX_THREADS
	.align		4
.L_50:
        /*0d9c*/ 	.byte	0x04, 0x05
        /*0d9e*/ 	.short	(.L_52 - .L_51)
.L_51:
        /*0da0*/ 	.word	0x00000100
        /*0da4*/ 	.word	0x00000001
        /*0da8*/ 	.word	0x00000001


	//----- nvinfo : EIATTR_CRS_STACK_SIZE
	.align		4
.L_52:
        /*0dac*/ 	.byte	0x04, 0x1e
        /*0dae*/ 	.short	(.L_54 - .L_53)
.L_53:
        /*0db0*/ 	.word	0x00000000


	//----- nvinfo : EIATTR_CBANK_PARAM_SIZE
	.align		4
.L_54:
        /*0db4*/ 	.byte	0x03, 0x19
        /*0db6*/ 	.short	0x0800


	//----- nvinfo : EIATTR_PARAM_CBANK
	.align		4
        /*0db8*/ 	.byte	0x04, 0x0a
        /*0dba*/ 	.short	(.L_56 - .L_55)
	.align		4
.L_55:
        /*0dbc*/ 	.word	index@(.nv.constant0._ZN7cutlass13device_kernelINS_4gemm6kernel13GemmUniversalIN4cute5tupleIJiiiiEEENS1_10collective13CollectiveMmaINS1_35MainloopSm100TmaUmmaWarpSpecializedILi16ELi2ELi4ENS5_IJNS4_1CILi2EEENSA_ILi1EEESC_EEEEENS5_IJNSA_ILi128EEENSA_ILi256EEENSA_ILi64EEEEEENS_12float_e4m3_tENS5_IJlSC_lEEESJ_SK_NS4_8TiledMMAINS4_8MMA_AtomIJNS4_10MMA_TraitsINS4_25SM100_MMA_F8F6F4_2x1SM_SSEJSJ_SJ_fSF_SG_NS4_17integral_constantINS4_4UMMA5MajorELSR_0EEESS_NSP_INSQ_7ScaleInELST_0EEESU_EEEEEENS4_6LayoutINS5_IJSC_SC_SC_EEENS5_IJNSA_ILi0EEESZ_SZ_EEEEENS5_IJNS4_10UnderscoreES12_S12_EEEEENS4_18SM100_TMA_2SM_LOADENS4_14ComposedLayoutINS4_7SwizzleILi2ELi4ELi3EEENS4_18smem_ptr_flag_bitsILi8EEENSX_INS5_IJNSA_ILi8EEESH_EEENS5_IJSH_SC_EEEEEEEvNS4_8identityES15_S1F_vS1G_EENS_8epilogue10collective18CollectiveEpilogueINS1I_23Sm100TmaWarpSpecializedILi4ELi2ELi32ELb0ELb0EEEJNS5_IJSH_SG_SH_EEENS5_IJNSX_ISH_SC_EENSX_INS5_IJNSA_ILi32EEESB_EEENS5_IJSC_SF_EEEEEEEESJ_SK_SJ_SK_NS1I_6fusion15FusionCallbacksIS1M_NS1U_17LinearCombinationISJ_fSJ_fLNS_15FloatRoundStyleE2EEES1N_S1T_JEEENS4_5SM1004TMEM4LOAD26SM100_TMEM_LOAD_32dp32b32xENS4_13SM90_TMA_LOADENS16_INS17_ILi1ELi4ELi3EEES1A_NSX_INS5_IJS1B_S1P_EEENS5_IJS1P_SC_EEEEEEENS4_39AutoVectorizingCopyWithAssumedAlignmentILi128EEENS4_14SM90_TMA_STOREES29_S2B_S2B_EEEvvEEEEvNT_6ParamsE)
        /*0dc0*/ 	.short	0x0380
        /*0dc2*/ 	.short	0x0800


	//----- nvinfo : EIATTR_SW_WAR
	.align		4
.L_56:
        /*0dc4*/ 	.byte	0x04, 0x36
        /*0dc6*/ 	.short	(.L_58 - .L_57)
.L_57:
        /*0dc8*/ 	.word	0x00000008
.L_58:


//--------------------- .nv.callgraph             --------------------------
	.section	.nv.callgraph,"",@"SHT_CUDA_CALLGRAPH"
	.align	4
	.sectionentsize	8
	.align		4
        /*0000*/ 	.word	0x00000000
	.align		4
        /*0004*/ 	.word	0xffffffff
	.align		4
        /*0008*/ 	.word	index@(_ZN7cutlass13device_kernelINS_4gemm6kernel13GemmUniversalIN4cute5tupleIJiiiiEEENS1_10collective13CollectiveMmaINS1_35MainloopSm100TmaUmmaWarpSpecializedILi16ELi2ELi4ENS5_IJNS4_1CILi2EEENSA_ILi1EEESC_EEEEENS5_IJNSA_ILi128EEENSA_ILi256EEENSA_ILi64EEEEEENS_12float_e4m3_tENS5_IJlSC_lEEESJ_SK_NS4_8TiledMMAINS4_8MMA_AtomIJNS4_10MMA_TraitsINS4_25SM100_MMA_F8F6F4_2x1SM_SSEJSJ_SJ_fSF_SG_NS4_17integral_constantINS4_4UMMA5MajorELSR_0EEESS_NSP_INSQ_7ScaleInELST_0EEESU_EEEEEENS4_6LayoutINS5_IJSC_SC_SC_EEENS5_IJNSA_ILi0EEESZ_SZ_EEEEENS5_IJNS4_10UnderscoreES12_S12_EEEEENS4_18SM100_TMA_2SM_LOADENS4_14ComposedLayoutINS4_7SwizzleILi2ELi4ELi3EEENS4_18smem_ptr_flag_bitsILi8EEENSX_INS5_IJNSA_ILi8EEESH_EEENS5_IJSH_SC_EEEEEEEvNS4_8identityES15_S1F_vS1G_EENS_8epilogue10collective18CollectiveEpilogueINS1I_23Sm100TmaWarpSpecializedILi4ELi2ELi32ELb0ELb0EEEJNS5_IJSH_SG_SH_EEENS5_IJNSX_ISH_SC_EENSX_INS5_IJNSA_ILi32EEESB_EEENS5_IJSC_SF_EEEEEEEESJ_SK_SJ_SK_NS1I_6fusion15FusionCallbacksIS1M_NS1U_17LinearCombinationISJ_fSJ_fLNS_15FloatRoundStyleE2EEES1N_S1T_JEEENS4_5SM1004TMEM4LOAD26SM100_TMEM_LOAD_32dp32b32xENS4_13SM90_TMA_LOADENS16_INS17_ILi1ELi4ELi3EEES1A_NSX_INS5_IJS1B_S1P_EEENS5_IJS1P_SC_EEEEEEENS4_39AutoVectorizingCopyWithAssumedAlignmentILi128EEENS4_14SM90_TMA_STOREES29_S2B_S2B_EEEvvEEEEvNT_6ParamsE)
	.align		4
        /*000c*/ 	.word	index@(__assertfail)
	.align		4
        /*0010*/ 	.word	0x00000000
	.align		4
        /*0014*/ 	.word	0xfffffffe
	.align		4
        /*0018*/ 	.word	0x00000000
	.align		4
        /*001c*/ 	.word	0xfffffffd
	.align		4
        /*0020*/ 	.word	0x00000000
	.align		4
        /*0024*/ 	.word	0xfffffffc


//--------------------- .nv.constant4             --------------------------
	.section	.nv.constant4,"a",@progbits
	.align	8
	.align		8
.nv.constant4:
        /*0000*/ 	.dword	__assertfail
	.align		8
        /*0008*/ 	.dword	__unnamed_1
	.align		8
        /*0010*/ 	.dword	__unnamed_2
	.align		8
        /*0018*/ 	.dword	__unnamed_3
	.align		8
        /*0020*/ 	.dword	_ZN40_INTERNAL_283a4321_4_k_cu_8e1a99e5_295054cuda3std3__45__cpo5beginE
	.align		8
        /*0028*/ 	.dword	_ZN40_INTERNAL_283a4321_4_k_cu_8e1a99e5_295054cuda3std3__45__cpo3endE
	.align		8
        /*0030*/ 	.dword	_ZN40_INTERNAL_283a4321_4_k_cu_8e1a99e5_295054cuda3std3__45__cpo6cbeginE
	.align		8
        /*0038*/ 	.dword	_ZN40_INTERNAL_283a4321_4_k_cu_8e1a99e5_295054cuda3std3__45__cpo4cendE
	.align		8
        /*0040*/ 	.dword	_ZN40_INTERNAL_283a4321_4_k_cu_8e1a99e5_295054cuda3std3__442_GLOBAL__N__283a4321_4_k_cu_8e1a99e5_295056ignoreE
	.align		8
        /*0048*/ 	.dword	_ZN40_INTERNAL_283a4321_4_k_cu_8e1a99e5_295054cuda3std3__419piecewise_constructE
	.align		8
        /*0050*/ 	.dword	_ZN40_INTERNAL_283a4321_4_k_cu_8e1a99e5_295054cuda3std3__48in_placeE
	.align		8
        /*0058*/ 	.dword	_ZN40_INTERNAL_283a4321_4_k_cu_8e1a99e5_295054cuda3std6ranges3__45__cpo4swapE
	.align		8
        /*0060*/ 	.dword	_ZN40_INTERNAL_283a4321_4_k_cu_8e1a99e5_295054cuda3std6ranges3__45__cpo9iter_moveE
	.align		8
        /*0068*/ 	.dword	_ZN40_INTERNAL_283a4321_4_k_cu_8e1a99e5_295054cute7productE
	.align		8
        /*0070*/ 	.dword	_ZN40_INTERNAL_283a4321_4_k_cu_8e1a99e5_295054cute1_E
	.align		8
        /*0078*/ 	.dword	$str$25
	.align		8
        /*0080*/ 	.dword	$str$26
	.align		8
        /*0088*/ 	.dword	$str$27
	.align		8
        /*0090*/ 	.dword	$str$28


//--------------------- .text._ZN7cutlass13device_kernelINS_4gemm6kernel13GemmUniversalIN4cute5tupleIJiiiiEEENS1_10collective13CollectiveMmaINS1_35MainloopSm100TmaUmmaWarpSpecializedILi16ELi2ELi4ENS5_IJNS4_1CILi2EEENSA_ILi1EEESC_EEEEENS5_IJNSA_ILi128EEENSA_ILi256EEENSA_ILi64EEEEEENS_12float_e4m3_tENS5_IJlSC_lEEESJ_SK_NS4_8TiledMMAINS4_8MMA_AtomIJNS4_10MMA_TraitsINS4_25SM100_MMA_F8F6F4_2x1SM_SSEJSJ_SJ_fSF_SG_NS4_17integral_constantINS4_4UMMA5MajorELSR_0EEESS_NSP_INSQ_7ScaleInELST_0EEESU_EEEEEENS4_6LayoutINS5_IJSC_SC_SC_EEENS5_IJNSA_ILi0EEESZ_SZ_EEEEENS5_IJNS4_10UnderscoreES12_S12_EEEEENS4_18SM100_TMA_2SM_LOADENS4_14ComposedLayoutINS4_7SwizzleILi2ELi4ELi3EEENS4_18smem_ptr_flag_bitsILi8EEENSX_INS5_IJNSA_ILi8EEESH_EEENS5_IJSH_SC_EEEEEEEvNS4_8identityES15_S1F_vS1G_EENS_8epilogue10collective18CollectiveEpilogueINS1I_23Sm100TmaWarpSpecializedILi4ELi2ELi32ELb0ELb0EEEJNS5_IJSH_SG_SH_EEENS5_IJNSX_ISH_SC_EENSX_INS5_IJNSA_ILi32EEESB_EEENS5_IJSC_SF_EEEEEEEESJ_SK_SJ_SK_NS1I_6fusion15FusionCallbacksIS1M_NS1U_17LinearCombinationISJ_fSJ_fLNS_15FloatRoundStyleE2EEES1N_S1T_JEEENS4_5SM1004TMEM4LOAD26SM100_TMEM_LOAD_32dp32b32xENS4_13SM90_TMA_LOADENS16_INS17_ILi1ELi4ELi3EEES1A_NSX_INS5_IJS1B_S1P_EEENS5_IJS1P_SC_EEEEEEENS4_39AutoVectorizingCopyWithAssumedAlignmentILi128EEENS4_14SM90_TMA_STOREES29_S2B_S2B_EEEvvEEEEvNT_6ParamsE --------------------------
	.section	.text._ZN7cutlass13device_kernelINS_4gemm6kernel13GemmUniversalIN4cute5tupleIJiiiiEEENS1_10collective13CollectiveMmaINS1_35MainloopSm100TmaUmmaWarpSpecializedILi16ELi2ELi4ENS5_IJNS4_1CILi2EEENSA_ILi1EEESC_EEEEENS5_IJNSA_ILi128EEENSA_ILi256EEENSA_ILi64EEEEEENS_12float_e4m3_tENS5_IJlSC_lEEESJ_SK_NS4_8TiledMMAINS4_8MMA_AtomIJNS4_10MMA_TraitsINS4_25SM100_MMA_F8F6F4_2x1SM_SSEJSJ_SJ_fSF_SG_NS4_17integral_constantINS4_4UMMA5MajorELSR_0EEESS_NSP_INSQ_7ScaleInELST_0EEESU_EEEEEENS4_6LayoutINS5_IJSC_SC_SC_EEENS5_IJNSA_ILi0EEESZ_SZ_EEEEENS5_IJNS4_10UnderscoreES12_S12_EEEEENS4_18SM100_TMA_2SM_LOADENS4_14ComposedLayoutINS4_7SwizzleILi2ELi4ELi3EEENS4_18smem_ptr_flag_bitsILi8EEENSX_INS5_IJNSA_ILi8EEESH_EEENS5_IJSH_SC_EEEEEEEvNS4_8identityES15_S1F_vS1G_EENS_8epilogue10collective18CollectiveEpilogueINS1I_23Sm100TmaWarpSpecializedILi4ELi2ELi32ELb0ELb0EEEJNS5_IJSH_SG_SH_EEENS5_IJNSX_ISH_SC_EENSX_INS5_IJNSA_ILi32EEESB_EEENS5_IJSC_SF_EEEEEEEESJ_SK_SJ_SK_NS1I_6fusion15FusionCallbacksIS1M_NS1U_17LinearCombinationISJ_fSJ_fLNS_15FloatRoundStyleE2EEES1N_S1T_JEEENS4_5SM1004TMEM4LOAD26SM100_TMEM_LOAD_32dp32b32xENS4_13SM90_TMA_LOADENS16_INS17_ILi1ELi4ELi3EEES1A_NSX_INS5_IJS1B_S1P_EEENS5_IJS1P_SC_EEEEEEENS4_39AutoVectorizingCopyWithAssumedAlignmentILi128EEENS4_14SM90_TMA_STOREES29_S2B_S2B_EEEvvEEEEvNT_6ParamsE,"ax",@progbits
	.align	128
.text._ZN7cutlass13device_kernelINS_4gemm6kernel13GemmUniversalIN4cute5tupleIJiiiiEEENS1_10collective13CollectiveMmaINS1_35MainloopSm100TmaUmmaWarpSpecializedILi16ELi2ELi4ENS5_IJNS4_1CILi2EEENSA_ILi1EEESC_EEEEENS5_IJNSA_ILi128EEENSA_ILi256EEENSA_ILi64EEEEEENS_12float_e4m3_tENS5_IJlSC_lEEESJ_SK_NS4_8TiledMMAINS4_8MMA_AtomIJNS4_10MMA_TraitsINS4_25SM100_MMA_F8F6F4_2x1SM_SSEJSJ_SJ_fSF_SG_NS4_17integral_constantINS4_4UMMA5MajorELSR_0EEESS_NSP_INSQ_7ScaleInELST_0EEESU_EEEEEENS4_6LayoutINS5_IJSC_SC_SC_EEENS5_IJNSA_ILi0EEESZ_SZ_EEEEENS5_IJNS4_10UnderscoreES12_S12_EEEEENS4_18SM100_TMA_2SM_LOADENS4_14ComposedLayoutINS4_7SwizzleILi2ELi4ELi3EEENS4_18smem_ptr_flag_bitsILi8EEENSX_INS5_IJNSA_ILi8EEESH_EEENS5_IJSH_SC_EEEEEEEvNS4_8identityES15_S1F_vS1G_EENS_8epilogue10collective18CollectiveEpilogueINS1I_23Sm100TmaWarpSpecializedILi4ELi2ELi32ELb0ELb0EEEJNS5_IJSH_SG_SH_EEENS5_IJNSX_ISH_SC_EENSX_INS5_IJNSA_ILi32EEESB_EEENS5_IJSC_SF_EEEEEEEESJ_SK_SJ_SK_NS1I_6fusion15FusionCallbacksIS1M_NS1U_17LinearCombinationISJ_fSJ_fLNS_15FloatRoundStyleE2EEES1N_S1T_JEEENS4_5SM1004TMEM4LOAD26SM100_TMEM_LOAD_32dp32b32xENS4_13SM90_TMA_LOADENS16_INS17_ILi1ELi4ELi3EEES1A_NSX_INS5_IJS1B_S1P_EEENS5_IJS1P_SC_EEEEEEENS4_39AutoVectorizingCopyWithAssumedAlignmentILi128EEENS4_14SM90_TMA_STOREES29_S2B_S2B_EEEvvEEEEvNT_6ParamsE:
        .type           _ZN7cutlass13device_kernelINS_4gemm6kernel13GemmUniversalIN4cute5tupleIJiiiiEEENS1_10collective13CollectiveMmaINS1_35MainloopSm100TmaUmmaWarpSpecializedILi16ELi2ELi4ENS5_IJNS4_1CILi2EEENSA_ILi1EEESC_EEEEENS5_IJNSA_ILi128EEENSA_ILi256EEENSA_ILi64EEEEEENS_12float_e4m3_tENS5_IJlSC_lEEESJ_SK_NS4_8TiledMMAINS4_8MMA_AtomIJNS4_10MMA_TraitsINS4_25SM100_MMA_F8F6F4_2x1SM_SSEJSJ_SJ_fSF_SG_NS4_17integral_constantINS4_4UMMA5MajorELSR_0EEESS_NSP_INSQ_7ScaleInELST_0EEESU_EEEEEENS4_6LayoutINS5_IJSC_SC_SC_EEENS5_IJNSA_ILi0EEESZ_SZ_EEEEENS5_IJNS4_10UnderscoreES12_S12_EEEEENS4_18SM100_TMA_2SM_LOADENS4_14ComposedLayoutINS4_7SwizzleILi2ELi4ELi3EEENS4_18smem_ptr_flag_bitsILi8EEENSX_INS5_IJNSA_ILi8EEESH_EEENS5_IJSH_SC_EEEEEEEvNS4_8identityES15_S1F_vS1G_EENS_8epilogue10collective18CollectiveEpilogueINS1I_23Sm100TmaWarpSpecializedILi4ELi2ELi32ELb0ELb0EEEJNS5_IJSH_SG_SH_EEENS5_IJNSX_ISH_SC_EENSX_INS5_IJNSA_ILi32EEESB_EEENS5_IJSC_SF_EEEEEEEESJ_SK_SJ_SK_NS1I_6fusion15FusionCallbacksIS1M_NS1U_17LinearCombinationISJ_fSJ_fLNS_15FloatRoundStyleE2EEES1N_S1T_JEEENS4_5SM1004TMEM4LOAD26SM100_TMEM_LOAD_32dp32b32xENS4_13SM90_TMA_LOADENS16_INS17_ILi1ELi4ELi3EEES1A_NSX_INS5_IJS1B_S1P_EEENS5_IJS1P_SC_EEEEEEENS4_39AutoVectorizingCopyWithAssumedAlignmentILi128EEENS4_14SM90_TMA_STOREES29_S2B_S2B_EEEvvEEEEvNT_6ParamsE,@function
        .size           _ZN7cutlass13device_kernelINS_4gemm6kernel13GemmUniversalIN4cute5tupleIJiiiiEEENS1_10collective13CollectiveMmaINS1_35MainloopSm100TmaUmmaWarpSpecializedILi16ELi2ELi4ENS5_IJNS4_1CILi2EEENSA_ILi1EEESC_EEEEENS5_IJNSA_ILi128EEENSA_ILi256EEENSA_ILi64EEEEEENS_12float_e4m3_tENS5_IJlSC_lEEESJ_SK_NS4_8TiledMMAINS4_8MMA_AtomIJNS4_10MMA_TraitsINS4_25SM100_MMA_F8F6F4_2x1SM_SSEJSJ_SJ_fSF_SG_NS4_17integral_constantINS4_4UMMA5MajorELSR_0EEESS_NSP_INSQ_7ScaleInELST_0EEESU_EEEEEENS4_6LayoutINS5_IJSC_SC_SC_EEENS5_IJNSA_ILi0EEESZ_SZ_EEEEENS5_IJNS4_10UnderscoreES12_S12_EEEEENS4_18SM100_TMA_2SM_LOADENS4_14ComposedLayoutINS4_7SwizzleILi2ELi4ELi3EEENS4_18smem_ptr_flag_bitsILi8EEENSX_INS5_IJNSA_ILi8EEESH_EEENS5_IJSH_SC_EEEEEEEvNS4_8identityES15_S1F_vS1G_EENS_8epilogue10collective18CollectiveEpilogueINS1I_23Sm100TmaWarpSpecializedILi4ELi2ELi32ELb0ELb0EEEJNS5_IJSH_SG_SH_EEENS5_IJNSX_ISH_SC_EENSX_INS5_IJNSA_ILi32EEESB_EEENS5_IJSC_SF_EEEEEEEESJ_SK_SJ_SK_NS1I_6fusion15FusionCallbacksIS1M_NS1U_17LinearCombinationISJ_fSJ_fLNS_15FloatRoundStyleE2EEES1N_S1T_JEEENS4_5SM1004TMEM4LOAD26SM100_TMEM_LOAD_32dp32b32xENS4_13SM90_TMA_LOADENS16_INS17_ILi1ELi4ELi3EEES1A_NSX_INS5_IJS1B_S1P_EEENS5_IJS1P_SC_EEEEEEENS4_39AutoVectorizingCopyWithAssumedAlignmentILi128EEENS4_14SM90_TMA_STOREES29_S2B_S2B_EEEvvEEEEvNT_6ParamsE,(.L_x_228 - _ZN7cutlass13device_kernelINS_4gemm6kernel13GemmUniversalIN4cute5tupleIJiiiiEEENS1_10collective13CollectiveMmaINS1_35MainloopSm100TmaUmmaWarpSpecializedILi16ELi2ELi4ENS5_IJNS4_1CILi2EEENSA_ILi1EEESC_EEEEENS5_IJNSA_ILi128EEENSA_ILi256EEENSA_ILi64EEEEEENS_12float_e4m3_tENS5_IJlSC_lEEESJ_SK_NS4_8TiledMMAINS4_8MMA_AtomIJNS4_10MMA_TraitsINS4_25SM100_MMA_F8F6F4_2x1SM_SSEJSJ_SJ_fSF_SG_NS4_17integral_constantINS4_4UMMA5MajorELSR_0EEESS_NSP_INSQ_7ScaleInELST_0EEESU_EEEEEENS4_6LayoutINS5_IJSC_SC_SC_EEENS5_IJNSA_ILi0EEESZ_SZ_EEEEENS5_IJNS4_10UnderscoreES12_S12_EEEEENS4_18SM100_TMA_2SM_LOADENS4_14ComposedLayoutINS4_7SwizzleILi2ELi4ELi3EEENS4_18smem_ptr_flag_bitsILi8EEENSX_INS5_IJNSA_ILi8EEESH_EEENS5_IJSH_SC_EEEEEEEvNS4_8identityES15_S1F_vS1G_EENS_8epilogue10collective18CollectiveEpilogueINS1I_23Sm100TmaWarpSpecializedILi4ELi2ELi32ELb0ELb0EEEJNS5_IJSH_SG_SH_EEENS5_IJNSX_ISH_SC_EENSX_INS5_IJNSA_ILi32EEESB_EEENS5_IJSC_SF_EEEEEEEESJ_SK_SJ_SK_NS1I_6fusion15FusionCallbacksIS1M_NS1U_17LinearCombinationISJ_fSJ_fLNS_15FloatRoundStyleE2EEES1N_S1T_JEEENS4_5SM1004TMEM4LOAD26SM100_TMEM_LOAD_32dp32b32xENS4_13SM90_TMA_LOADENS16_INS17_ILi1ELi4ELi3EEES1A_NSX_INS5_IJS1B_S1P_EEENS5_IJS1P_SC_EEEEEEENS4_39AutoVectorizingCopyWithAssumedAlignmentILi128EEENS4_14SM90_TMA_STOREES29_S2B_S2B_EEEvvEEEEvNT_6ParamsE)
        .other          _ZN7cutlass13device_kernelINS_4gemm6kernel13GemmUniversalIN4cute5tupleIJiiiiEEENS1_10collective13CollectiveMmaINS1_35MainloopSm100TmaUmmaWarpSpecializedILi16ELi2ELi4ENS5_IJNS4_1CILi2EEENSA_ILi1EEESC_EEEEENS5_IJNSA_ILi128EEENSA_ILi256EEENSA_ILi64EEEEEENS_12float_e4m3_tENS5_IJlSC_lEEESJ_SK_NS4_8TiledMMAINS4_8MMA_AtomIJNS4_10MMA_TraitsINS4_25SM100_MMA_F8F6F4_2x1SM_SSEJSJ_SJ_fSF_SG_NS4_17integral_constantINS4_4UMMA5MajorELSR_0EEESS_NSP_INSQ_7ScaleInELST_0EEESU_EEEEEENS4_6LayoutINS5_IJSC_SC_SC_EEENS5_IJNSA_ILi0EEESZ_SZ_EEEEENS5_IJNS4_10UnderscoreES12_S12_EEEEENS4_18SM100_TMA_2SM_LOADENS4_14ComposedLayoutINS4_7SwizzleILi2ELi4ELi3EEENS4_18smem_ptr_flag_bitsILi8EEENSX_INS5_IJNSA_ILi8EEESH_EEENS5_IJSH_SC_EEEEEEEvNS4_8identityES15_S1F_vS1G_EENS_8epilogue10collective18CollectiveEpilogueINS1I_23Sm100TmaWarpSpecializedILi4ELi2ELi32ELb0ELb0EEEJNS5_IJSH_SG_SH_EEENS5_IJNSX_ISH_SC_EENSX_INS5_IJNSA_ILi32EEESB_EEENS5_IJSC_SF_EEEEEEEESJ_SK_SJ_SK_NS1I_6fusion15FusionCallbacksIS1M_NS1U_17LinearCombinationISJ_fSJ_fLNS_15FloatRoundStyleE2EEES1N_S1T_JEEENS4_5SM1004TMEM4LOAD26SM100_TMEM_LOAD_32dp32b32xENS4_13SM90_TMA_LOADENS16_INS17_ILi1ELi4ELi3EEES1A_NSX_INS5_IJS1B_S1P_EEENS5_IJS1P_SC_EEEEEEENS4_39AutoVectorizingCopyWithAssumedAlignmentILi128EEENS4_14SM90_TMA_STOREES29_S2B_S2B_EEEvvEEEEvNT_6ParamsE,@"STO_CUDA_ENTRY STV_DEFAULT"
_ZN7cutlass13device_kernelINS_4gemm6kernel13GemmUniversalIN4cute5tupleIJiiiiEEENS1_10collective13CollectiveMmaINS1_35MainloopSm100TmaUmmaWarpSpecializedILi16ELi2ELi4ENS5_IJNS4_1CILi2EEENSA_ILi1EEESC_EEEEENS5_IJNSA_ILi128EEENSA_ILi256EEENSA_ILi64EEEEEENS_12float_e4m3_tENS5_IJlSC_lEEESJ_SK_NS4_8TiledMMAINS4_8MMA_AtomIJNS4_10MMA_TraitsINS4_25SM100_MMA_F8F6F4_2x1SM_SSEJSJ_SJ_fSF_SG_NS4_17integral_constantINS4_4UMMA5MajorELSR_0EEESS_NSP_INSQ_7ScaleInELST_0EEESU_EEEEEENS4_6LayoutINS5_IJSC_SC_SC_EEENS5_IJNSA_ILi0EEESZ_SZ_EEEEENS5_IJNS4_10UnderscoreES12_S12_EEEEENS4_18SM100_TMA_2SM_LOADENS4_14ComposedLayoutINS4_7SwizzleILi2ELi4ELi3EEENS4_18smem_ptr_flag_bitsILi8EEENSX_INS5_IJNSA_ILi8EEESH_EEENS5_IJSH_SC_EEEEEEEvNS4_8identityES15_S1F_vS1G_EENS_8epilogue10collective18CollectiveEpilogueINS1I_23Sm100TmaWarpSpecializedILi4ELi2ELi32ELb0ELb0EEEJNS5_IJSH_SG_SH_EEENS5_IJNSX_ISH_SC_EENSX_INS5_IJNSA_ILi32EEESB_EEENS5_IJSC_SF_EEEEEEEESJ_SK_SJ_SK_NS1I_6fusion15FusionCallbacksIS1M_NS1U_17LinearCombinationISJ_fSJ_fLNS_15FloatRoundStyleE2EEES1N_S1T_JEEENS4_5SM1004TMEM4LOAD26SM100_TMEM_LOAD_32dp32b32xENS4_13SM90_TMA_LOADENS16_INS17_ILi1ELi4ELi3EEES1A_NSX_INS5_IJS1B_S1P_EEENS5_IJS1P_SC_EEEEEEENS4_39AutoVectorizingCopyWithAssumedAlignmentILi128EEENS4_14SM90_TMA_STOREES29_S2B_S2B_EEEvvEEEEvNT_6ParamsE:
[----:B------:R-:W1:Y:S01]  /*0000*/  LDC R1, c[0x0][0x37c] ;  /* 0x0000df00ff017b82 */ /* 0x000e620000000800 */
[----:B------:R-:W2:Y:S01]  /*0010*/  S2R R109, SR_TID.X ;  /* 0x00000000006d7919 */ /* 0x000ea20000002100 */
[----:B------:R-:W3:Y:S06]  /*0020*/  LDCU.64 UR6, c[0x0][0x890] ;  /* 0x00011200ff0677ac */ /* 0x000eec0008000a00 */
[----:B------:R-:W4:Y:S01]  /*0030*/  S2UR UR37, SR_CgaCtaId ;  /* 0x00000000002579c3 */ /* 0x000f220000008800 */
[----:B------:R-:W-:Y:S02]  /*0040*/  PRMT R96, RZ, 0x7610, R96 ;  /* 0x00007610ff607816 */ /* 0x000fe40000000060 */
[----:B------:R-:W-:Y:S01]  /*0050*/  ELECT P1, URZ, PT ;  /* 0x0000000000ff782f */ /* 0x000fe20003820000 */
[----:B------:R-:W1:Y:S01]  /*0060*/  LDCU.64 UR46, c[0x0][0x358] ;  /* 0x00006b00ff2e77ac */ /* 0x000e620008000a00 */
[----:B---3--:R-:W-:-:S04]  /*0070*/  UISETP.NE.U32.AND UP0, UPT, UR6, URZ, UPT ;  /* 0x000000ff0600728c */ /* 0x008fc8000bf05070 */
[----:B------:R-:W-:Y:S02]  /*0080*/  UISETP.NE.AND.EX UP0, UPT, UR7, URZ, UPT, UP0 ;  /* 0x000000ff0700728c */ /* 0x000fe4000bf05300 */
[----:B----4-:R-:W-:Y:S02]  /*0090*/  ULOP3.LUT UR5, UR37, 0x1, URZ, 0xc0, !UPT ;  /* 0x0000000125057892 */ /* 0x010fe4000f8ec0ff */
[----:B------:R-:W-:Y:S01]  /*00a0*/  ULOP3.LUT UR4, UR37, 0x1, URZ, 0x3c, !UPT ;  /* 0x0000000125047892 */ /* 0x000fe2000f8e3cff */
[----:B--2---:R-:W-:-:S05]  /*00b0*/  SHF.R.U32.HI R102, RZ, 0x5, R109 ;  /* 0x00000005ff667819 */ /* 0x004fca000001166d */
[----:B------:R-:W2:Y:S02]  /*00c0*/  SHFL.IDX PT, R0, R102, RZ, 0x1f ;  /* 0x00001fff66007589 */ /* 0x000ea400000e0000 */
[----:B--2---:R-:W-:Y:S01]  /*00d0*/  R2UR UR10, R0 ;  /* 0x00000000000a72ca */ /* 0x004fe200000e0000 */
[----:B-1----:R-:W-:-:S14]  /*00e0*/  BRA.U UP0, `(.L_x_0) ;  /* 0x00000001002c7547 */ /* 0x002fdc000b800000 */
[----:B------:R-:W1:Y:S02]  /*00f0*/  LDCU.64 UR8, c[0x0][0x888] ;  /* 0x00011100ff0877ac */ /* 0x000e640008000a00 */
[----:B-1----:R-:W-:-:S04]  /*0100*/  UISETP.NE.U32.AND UP0, UPT, UR8, URZ, UPT ;  /* 0x000000ff0800728c */ /* 0x002fc8000bf05070 */
[----:B------:R-:W-:-:S09]  /*0110*/  UISETP.NE.AND.EX UP0, UPT, UR9, URZ, UPT, UP0 ;  /* 0x000000ff0900728c */ /* 0x000fd2000bf05300 */
[----:B------:R-:W-:Y:S05]  /*0120*/  BRA.U !UP0, `(.L_x_1) ;  /* 0x0000000108107547 */ /* 0x000fea000b800000 */
[----:B------:R-:W1:Y:S02]  /*0130*/  LDC.64 R2, c[0x0][0x888] ;  /* 0x00022200ff027b82 */ /* 0x000e640000000a00 */
[----:B-1----:R1:W5:Y:S01]  /*0140*/  LDG.E R49, desc[UR46][R2.64] ;  /* 0x0000002e02317981 */ /* 0x002362000c1e1900 */
[----:B------:R-:W-:Y:S01]  /*0150*/  HFMA2 R96, -RZ, RZ, 0, 5.9604644775390625e-08 ;  /* 0x00000001ff607431 */ /* 0x000fe200000001ff */
[----:B------:R-:W-:Y:S05]  /*0160*/  BRA `(.L_x_0) ;  /* 0x00000000000c7947 */ /* 0x000fea0003800000 */
.L_x_1:
[----:B------:R-:W1:Y:S01]  /*0170*/  LDCU UR8, c[0x0][0x880] ;  /* 0x00011000ff0877ac */ /* 0x000e620008000800 */
[----:B------:R-:W-:Y:S01]  /*0180*/  HFMA2 R96, -RZ, RZ, 0, 5.9604644775390625e-08 ;  /* 0x00000001ff607431 */ /* 0x000fe200000001ff */
[----:B-1----:R-:W-:-:S07]  /*0190*/  MOV R49, UR8 ;  /* 0x0000000800317c02 */ /* 0x002fce0008000f00 */
.L_x_0:
[----:B------:R-:W2:Y:S02]  /*01a0*/  LDCU.64 UR8, c[0x0][0x8b0] ;  /* 0x00011600ff0877ac */ /* 0x000ea40008000a00 */
[----:B--2---:R-:W-:-:S04]  /*01b0*/  UISETP.NE.U32.AND UP0, UPT, UR8, URZ, UPT ;  /* 0x000000ff0800728c */ /* 0x004fc8000bf05070 */
[----:B------:R-:W-:-:S09]  /*01c0*/  UISETP.NE.AND.EX UP0, UPT, UR9, URZ, UPT, UP0 ;  /* 0x000000ff0900728c */ /* 0x000fd2000bf05300 */
[----:B------:R-:W-:Y:S05]  /*01d0*/  BRA.U UP0, `(.L_x_2) ;  /* 0x0000000100247547 */ /* 0x000fea000b800000 */
[----:B------:R-:W2:Y:S02]  /*01e0*/  LDCU.64 UR8, c[0x0][0x8a8] ;  /* 0x00011500ff0877ac */ /* 0x000ea40008000a00 */
[----:B--2---:R-:W-:-:S04]  /*01f0*/  UISETP.NE.U32.AND UP0, UPT, UR8, URZ, UPT ;  /* 0x000000ff0800728c */ /* 0x004fc8000bf05070 */
[----:B------:R-:W-:-:S09]  /*0200*/  UISETP.NE.AND.EX UP0, UPT, UR9, URZ, UPT, UP0 ;  /* 0x000000ff0900728c */ /* 0x000fd2000bf05300 */
[----:B------:R-:W-:Y:S05]  /*0210*/  BRA.U !UP0, `(.L_x_3) ;  /* 0x00000001080c7547 */ /* 0x000fea000b800000 */
[----:B-1----:R-:W1:Y:S02]  /*0220*/  LDC.64 R2, c[0x0][0x8a8] ;  /* 0x00022a00ff027b82 */ /* 0x002e640000000a00 */
[----:B-1----:R2:W5:Y:S01]  /*0230*/  LDG.E R47, desc[UR46][R2.64] ;  /* 0x0000002e022f7981 */ /* 0x002562000c1e1900 */
[----:B------:R-:W-:Y:S05]  /*0240*/  BRA `(.L_x_2) ;  /* 0x0000000000087947 */ /* 0x000fea0003800000 */
.L_x_3:
[----:B------:R-:W2:Y:S02]  /*0250*/  LDCU UR8, c[0x0][0x8a0] ;  /* 0x00011400ff0877ac */ /* 0x000ea40008000800 */
[----:B--2---:R-:W-:Y:S02]  /*0260*/  MOV R47, UR8 ;  /* 0x00000008002f7c02 */ /* 0x004fe40008000f00 */
.L_x_2:
[----:B------:R-:W-:Y:S01]  /*0270*/  IMAD.U32 R0, RZ, RZ, UR10 ;  /* 0x0000000aff007e24 */ /* 0x000fe2000f8e00ff */
[----:B------:R-:W-:Y:S04]  /*0280*/  BSSY.RECONVERGENT B0, `(.L_x_4) ;  /* 0x000000c000007945 */ /* 0x000fe80003800200 */
[C---:B------:R-:W-:Y:S02]  /*0290*/  ISETP.NE.OR P2, PT, R0.reuse, 0x1, !P1 ;  /* 0x000000010000780c */ /* 0x040fe40004f45670 */
[----:B------:R-:W-:-:S11]  /*02a0*/  ISETP.NE.OR P0, PT, R0, 0x3, !P1 ;  /* 0x000000030000780c */ /* 0x000fd60004f05670 */
[----:B------:R-:W-:Y:S05]  /*02b0*/  @P2 BRA `(.L_x_5) ;  /* 0x0000000000202947 */ /* 0x000fea0003800000 */
[----:B------:R-:W3:Y:S02]  /*02c0*/  LDCU.64 UR8, c[0x0][0x348] ;  /* 0x00006900ff0877ac */ /* 0x000ee40008000a00 */
[----:B---3--:R-:W-:Y:S02]  /*02d0*/  UIADD3 UR12, UP1, UPT, UR8, 0x80, URZ ;  /* 0x00000080080c7890 */ /* 0x008fe4000ff3e0ff */
[----:B------:R-:W-:Y:S02]  /*02e0*/  UIADD3 UR8, UP0, UPT, UR8, 0x180, URZ ;  /* 0x0000018008087890 */ /* 0x000fe4000ff1e0ff */
[----:B------:R-:W-:Y:S02]  /*02f0*/  UIADD3.X UR13, UPT, UPT, URZ, UR9, URZ, UP1, !UPT ;  /* 0x00000009ff0d7290 */ /* 0x000fe40008ffe4ff */
[----:B------:R-:W-:-:S07]  /*0300*/  UIADD3.X UR9, UPT, UPT, URZ, UR9, URZ, UP0, !UPT ;  /* 0x00000009ff097290 */ /* 0x000fce00087fe4ff */
[----:B------:R3:W-:Y:S02]  /*0310*/  UTMACCTL.PF [UR12] ;  /* 0x000000000c0079b9 */ /* 0x0007e40008040000 */
[----:B------:R3:W-:Y:S02]  /*0320*/  UTMACCTL.PF [UR8] ;  /* 0x00000000080079b9 */ /* 0x0007e40008040000 */
[----:B---3--:R-:W-:Y:S01]  /*0330*/  NOP ;  /* 0x0000000000007918 */ /* 0x008fe20000000000 */
.L_x_5:
[----:B------:R-:W-:Y:S05]  /*0340*/  BSYNC.RECONVERGENT B0 ;  /* 0x0000000000007941 */ /* 0x000fea0003800200 */
.L_x_4:
[----:B------:R-:W-:Y:S04]  /*0350*/  BSSY.RECONVERGENT B0, `(.L_x_6) ;  /* 0x000000a000007945 */ /* 0x000fe80003800200 */
        /* <DEDUP_REMOVED lines=9> */
.L_x_7:
[----:B------:R-:W-:Y:S05]  /*03f0*/  BSYNC.RECONVERGENT B0 ;  /* 0x0000000000007941 */ /* 0x000fea0003800200 */
.L_x_6:
[----:B------:R-:W3:Y:S01]  /*0400*/  LDCU.64 UR8, c[0x0][0x888] ;  /* 0x00011100ff0877ac */ /* 0x000ee20008000a00 */
[----:B------:R-:W-:Y:S02]  /*0410*/  UISETP.EQ.U32.AND UP1, UPT, UR6, URZ, UPT ;  /* 0x000000ff0600728c */ /* 0x000fe4000bf22070 */
[----:B------:R-:W-:Y:S02]  /*0420*/  UPLOP3.LUT UP5, UPT, UPT, UPT, UPT, 0x80, 0x8 ;  /* 0x000000000008789c */ /* 0x000fe40003faf070 */
[----:B---3--:R-:W-:-:S04]  /*0430*/  UISETP.NE.U32.AND UP0, UPT, UR8, URZ, UPT ;  /* 0x000000ff0800728c */ /* 0x008fc8000bf05070 */
[----:B------:R-:W-:-:S04]  /*0440*/  UISETP.NE.AND.EX UP0, UPT, UR9, URZ, UPT, UP0 ;  /* 0x000000ff0900728c */ /* 0x000fc8000bf05300 */
[----:B------:R-:W-:-:S04]  /*0450*/  UISETP.EQ.OR.EX UP2, UPT, UR7, URZ, !UP0, UP1 ;  /* 0x000000ff0700728c */ /* 0x000fc8000c742710 */
[----:B------:R-:W-:-:S05]  /*0460*/  UP2UR UR50, UPR, URZ, 0x4 ;  /* 0x00000004ff327883 */ /* 0x000fca0008000000 */
[----:B------:R-:W-:Y:S07]  /*0470*/  BRA.U !UP2, `(.L_x_8) ;  /* 0x000000010a207547 */ /* 0x000fee000b800000 */
[----:B------:R-:W-:Y:S01]  /*0480*/  UISETP.NE.U32.AND UP2, UPT, UR6, URZ, UPT ;  /* 0x000000ff0600728c */ /* 0x000fe2000bf45070 */
[----:B-----5:R-:W-:Y:S01]  /*0490*/  FSETP.NEU.AND P0, PT, R49, RZ, PT ;  /* 0x000000ff3100720b */ /* 0x020fe20003f0d000 */
[----:B------:R-:W-:Y:S02]  /*04a0*/  USEL UR6, URZ, 0xffffffff, UP0 ;  /* 0xffffffffff067887 */ /* 0x000fe40008000000 */
[----:B------:R-:W-:-:S10]  /*04b0*/  UISETP.NE.AND.EX UP2, UPT, UR7, URZ, UPT, UP2 ;  /* 0x000000ff0700728c */ /* 0x000fd4000bf45320 */
[----:B------:R-:W-:Y:S01]  /*04c0*/  VOTEU.ANY UP1, P0 ;  /* 0x0000000000ff7886 */ /* 0x000fe20000020100 */
[----:B------:R-:W-:-:S04]  /*04d0*/  @!UP2 USEL UR6, URZ, 0xffffffff, UP1 ;  /* 0xffffffffff06a887 */ /* 0x000fc80008800000 */
[----:B------:R-:W-:-:S04]  /*04e0*/  ULOP3.LUT UR6, UR6, 0x1, URZ, 0xc0, !UPT ;  /* 0x0000000106067892 */ /* 0x000fc8000f8ec0ff */
[----:B------:R-:W-:-:S11]  /*04f0*/  UISETP.NE.U32.AND UP5, UPT, UR6, 0x1, UPT ;  /* 0x000000010600788c */ /* 0x000fd6000bfa5070 */
.L_x_8:
[----:B------:R-:W3:Y:S01]  /*0500*/  SHFL.IDX PT, R0, R102, RZ, 0x1f ;  /* 0x00001fff66007589 */ /* 0x000ee200000e0000 */
[----:B------:R-:W-:-:S04]  /*0510*/  UISETP.NE.AND UP1, UPT, UR10, 0x2, UPT ;  /* 0x000000020a00788c */ /* 0x000fc8000bf25270 */
[----:B------:R-:W-:Y:S02]  /*0520*/  UISETP.EQ.AND UP2, UPT, UR5, URZ, !UP1 ;  /* 0x000000ff0500728c */ /* 0x000fe4000cf42270 */
[----:B------:R-:W-:-:S04]  /*0530*/  USEL UR6, URZ, 0x1, UP1 ;  /* 0x00000001ff067887 */ /* 0x000fc80008800000 */
[----:B------:R-:W-:Y:S02]  /*0540*/  PLOP3.LUT P5, PT, P1, PT, UP2, 0x80, 0x8 ;  /* 0x000000000008781c */ /* 0x000fe40000faf028 */
[----:B---3--:R-:W-:-:S13]  /*0550*/  ISETP.NE.AND P0, PT, R0, RZ, PT ;  /* 0x000000ff0000720c */ /* 0x008fda0003f05270 */
[----:B------:R-:W-:Y:S05]  /*0560*/  @P0 BRA `(.L_x_9) ;  /* 0x0000000000b00947 */ /* 0x000fea0003800000 */
[----:B------:R-:W-:Y:S01]  /*0570*/  ELECT P0, URZ, PT ;  /* 0x0000000000ff782f */ /* 0x000fe20003800000 */
[----:B------:R-:W-:-:S12]  /*0580*/  BSSY.RECONVERGENT B0, `(.L_x_9) ;  /* 0x000002a000007945 */ /* 0x000fd80003800200 */
[----:B------:R-:W-:Y:S05]  /*0590*/  @!P0 BRA `(.L_x_10) ;  /* 0x0000000000a08947 */ /* 0x000fea0003800000 */
[----:B------:R-:W-:Y:S01]  /*05a0*/  UMOV UR8, 0x400 ;  /* 0x0000040000087882 */ /* 0x000fe20000000000 */
[----:B------:R-:W-:Y:S01]  /*05b0*/  UMOV UR7, 0x1 ;  /* 0x0000000100077882 */ /* 0x000fe20000000000 */
[----:B------:R-:W-:Y:S02]  /*05c0*/  ULEA UR8, UR37, UR8, 0x18 ;  /* 0x0000000825087291 */ /* 0x000fe4000f8ec0ff */
[----:B------:R-:W-:-:S04]  /*05d0*/  UIADD3 UR12, UPT, UPT, -UR7, 0x100000, URZ ;  /* 0x00100000070c7890 */ /* 0x000fc8000fffe1ff */
[----:B------:R-:W-:Y:S02]  /*05e0*/  USHF.L.U32 UR13, UR12, 0xb, URZ ;  /* 0x0000000b0c0d7899 */ /* 0x000fe400080006ff */
[----:B------:R-:W-:Y:S01]  /*05f0*/  USHF.L.U32 UR12, UR12, 0x1, URZ ;  /* 0x000000010c0c7899 */ /* 0x000fe200080006ff */
[----:B------:R-:W3:Y:S11]  /*0600*/  FENCE.VIEW.ASYNC.S ;  /* 0x00000000000073c6 */ /* 0x000ef60000000000 */
[----:B---3--:R3:W4:Y:S01]  /*0610*/  SYNCS.EXCH.64 URZ, [UR8], UR12 ;  /* 0x0000000c08ff75b2 */ /* 0x0087220008000100 */
[----:B------:R3:W1:Y:S01]  /*0620*/  SYNCS.EXCH.64 URZ, [UR8+0x80], UR12 ;  /* 0x0000800c08ff75b2 */ /* 0x0006620008000100 */
        /* <DEDUP_REMOVED lines=29> */
[----:B------:R3:W1:Y:S02]  /*0800*/  SYNCS.EXCH.64 URZ, [UR8+0xf8], UR12 ;  /* 0x0000f80c08ff75b2 */ /* 0x0006640008000100 */
[----:B---34-:R-:W-:Y:S01]  /*0810*/  NOP ;  /* 0x0000000000007918 */ /* 0x018fe20000000000 */
.L_x_10:
[----:B------:R-:W-:Y:S05]  /*0820*/  BSYNC.RECONVERGENT B0 ;  /* 0x0000000000007941 */ /* 0x000fea0003800200 */
.L_x_9:
[----:B------:R-:W3:Y:S01]  /*0830*/  SHFL.IDX PT, R0, R102, RZ, 0x1f ;  /* 0x00001fff66007589 */ /* 0x000ee200000e0000 */
[----:B------:R-:W-:Y:S01]  /*0840*/  NOP ;  /* 0x0000000000007918 */ /* 0x000fe20000000000 */
[----:B---3--:R-:W-:-:S13]  /*0850*/  ISETP.NE.AND P0, PT, R0, 0x1, PT ;  /* 0x000000010000780c */ /* 0x008fda0003f05270 */
[----:B------:R-:W-:Y:S05]  /*0860*/  @P0 BRA `(.L_x_11) ;  /* 0x0000000000540947 */ /* 0x000fea0003800000 */
[----:B------:R-:W-:Y:S01]  /*0870*/  UMOV UR9, 0x400 ;  /* 0x0000040000097882 */ /* 0x000fe20000000000 */
[----:B------:R-:W-:Y:S01]  /*0880*/  UMOV UR8, 0x20 ;  /* 0x0000002000087882 */ /* 0x000fe20000000000 */
[----:B------:R-:W-:Y:S01]  /*0890*/  UMOV UR7, 0x80 ;  /* 0x0000008000077882 */ /* 0x000fe20000000000 */
[----:B------:R-:W-:Y:S02]  /*08a0*/  ULEA UR9, UR37, UR9, 0x18 ;  /* 0x0000000925097291 */ /* 0x000fe4000f8ec0ff */
[----:B------:R-:W-:-:S04]  /*08b0*/  UIADD3 UR12, UPT, UPT, -UR8, 0x100000, URZ ;  /* 0x00100000080c7890 */ /* 0x000fc8000fffe1ff */
[----:B------:R-:W-:Y:S02]  /*08c0*/  USHF.L.U32 UR13, UR12, 0xb, URZ ;  /* 0x0000000b0c0d7899 */ /* 0x000fe400080006ff */
[----:B------:R-:W-:Y:S02]  /*08d0*/  USHF.L.U32 UR12, UR12, 0x1, URZ ;  /* 0x000000010c0c7899 */ /* 0x000fe400080006ff */
[----:B------:R-:W-:-:S04]  /*08e0*/  UIADD3 UR14, UPT, UPT, -UR7, 0x100000, URZ ;  /* 0x00100000070e7890 */ /* 0x000fc8000fffe1ff */
[----:B------:R-:W-:Y:S02]  /*08f0*/  USHF.L.U32 UR15, UR14, 0xb, URZ ;  /* 0x0000000b0e0f7899 */ /* 0x000fe400080006ff */
[----:B------:R-:W-:Y:S01]  /*0900*/  USHF.L.U32 UR14, UR14, 0x1, URZ ;  /* 0x000000010e0e7899 */ /* 0x000fe200080006ff */
[----:B------:R-:W-:Y:S01]  /*0910*/  ELECT P0, URZ, PT ;  /* 0x0000000000ff782f */ /* 0x000fe20003800000 */
[----:B------:R-:W3:Y:S02]  /*0920*/  FENCE.VIEW.ASYNC.S ;  /* 0x00000000000073c6 */ /* 0x000ee40000000000 */
[----:B---3--:R3:W4:Y:S08]  /*0930*/  SYNCS.EXCH.64 URZ, [UR9+0x100], UR12 ;  /* 0x0001000c09ff75b2 */ /* 0x0087300008000100 */
[----:B------:R3:W1:Y:S01]  /*0940*/  SYNCS.EXCH.64 URZ, [UR9+0x120], UR14 ;  /* 0x0001200e09ff75b2 */ /* 0x0006620008000100 */
[----:B------:R3:W1:Y:S01]  /*0950*/  SYNCS.EXCH.64 URZ, [UR9+0x108], UR12 ;  /* 0x0001080c09ff75b2 */ /* 0x0006620008000100 */
[----:B------:R3:W1:Y:S01]  /*0960*/  SYNCS.EXCH.64 URZ, [UR9+0x128], UR14 ;  /* 0x0001280e09ff75b2 */ /* 0x0006620008000100 */
[----:B------:R3:W1:Y:S01]  /*0970*/  SYNCS.EXCH.64 URZ, [UR9+0x110], UR12 ;  /* 0x0001100c09ff75b2 */ /* 0x0006620008000100 */
[----:B------:R3:W1:Y:S01]  /*0980*/  SYNCS.EXCH.64 URZ, [UR9+0x130], UR14 ;  /* 0x0001300e09ff75b2 */ /* 0x0006620008000100 */
[----:B------:R3:W1:Y:S01]  /*0990*/  SYNCS.EXCH.64 URZ, [UR9+0x118], UR12 ;  /* 0x0001180c09ff75b2 */ /* 0x0006620008000100 */
[----:B------:R3:W1:Y:S01]  /*09a0*/  SYNCS.EXCH.64 URZ, [UR9+0x138], UR14 ;  /* 0x0001380e09ff75b2 */ /* 0x0006620008000100 */
[----:B------:R-:W-:Y:S01]  /*09b0*/  NOP ;  /* 0x0000000000007918 */ /* 0x000fe20000000000 */
.L_x_11:
[----:B------:R-:W2:Y:S01]  /*09c0*/  SHFL.IDX PT, R0, R102, RZ, 0x1f ;  /* 0x00001fff66007589 */ /* 0x000ea200000e0000 */
[----:B------:R-:W-:Y:S01]  /*09d0*/  NOP ;  /* 0x0000000000007918 */ /* 0x000fe20000000000 */
[----:B--2---:R-:W-:-:S13]  /*09e0*/  ISETP.NE.AND P0, PT, R0, 0x3, PT ;  /* 0x000000030000780c */ /* 0x004fda0003f05270 */
[----:B------:R-:W-:Y:S05]  /*09f0*/  @P0 BRA `(.L_x_12) ;  /* 0x00000000002c0947 */ /* 0x000fea0003800000 */
[----:B------:R-:W-:Y:S01]  /*0a00*/  UMOV UR8, 0x400 ;  /* 0x0000040000087882 */ /* 0x000fe20000000000 */
[----:B------:R-:W-:Y:S01]  /*0a10*/  UMOV UR7, 0x20 ;  /* 0x0000002000077882 */ /* 0x000fe20000000000 */
[----:B------:R-:W-:Y:S02]  /*0a20*/  ULEA UR8, UR37, UR8, 0x18 ;  /* 0x0000000825087291 */ /* 0x000fe4000f8ec0ff */
[----:B---3--:R-:W-:-:S04]  /*0a30*/  UIADD3 UR12, UPT, UPT, -UR7, 0x100000, URZ ;  /* 0x00100000070c7890 */ /* 0x008fc8000fffe1ff */
[----:B------:R-:W-:Y:S02]  /*0a40*/  USHF.L.U32 UR13, UR12, 0xb, URZ ;  /* 0x0000000b0c0d7899 */ /* 0x000fe400080006ff */
[----:B------:R-:W-:Y:S01]  /*0a50*/  USHF.L.U32 UR12, UR12, 0x1, URZ ;  /* 0x000000010c0c7899 */ /* 0x000fe200080006ff */
[----:B------:R-:W-:Y:S01]  /*0a60*/  ELECT P0, URZ, PT ;  /* 0x0000000000ff782f */ /* 0x000fe20003800000 */
[----:B------:R-:W2:Y:S10]  /*0a70*/  FENCE.VIEW.ASYNC.S ;  /* 0x00000000000073c6 */ /* 0x000eb40000000000 */
[----:B--2---:R2:W3:Y:S01]  /*0a80*/  SYNCS.EXCH.64 URZ, [UR8+0x140], UR12 ;  /* 0x0001400c08ff75b2 */ /* 0x0044e20008000100 */
[----:B------:R2:W1:Y:S01]  /*0a90*/  SYNCS.EXCH.64 URZ, [UR8+0x148], UR12 ;  /* 0x0001480c08ff75b2 */ /* 0x0004620008000100 */
[----:B------:R-:W-:Y:S01]  /*0aa0*/  NOP ;  /* 0x0000000000007918 */ /* 0x000fe20000000000 */
.L_x_12:
[----:B------:R-:W4:Y:S01]  /*0ab0*/  SHFL.IDX PT, R0, R102, RZ, 0x1f ;  /* 0x00001fff66007589 */ /* 0x000f2200000e0000 */
[----:B------:R-:W-:Y:S01]  /*0ac0*/  NOP ;  /* 0x0000000000007918 */ /* 0x000fe20000000000 */
[----:B----4-:R-:W-:-:S13]  /*0ad0*/  ISETP.NE.AND P0, PT, R0, 0x4, PT ;  /* 0x000000040000780c */ /* 0x010fda0003f05270 */
[----:B------:R-:W-:Y:S05]  /*0ae0*/  @P0 BRA `(.L_x_13) ;  /* 0x0000000000480947 */ /* 0x000fea0003800000 */
[----:B---3--:R-:W-:Y:S01]  /*0af0*/  UMOV UR9, 0x1e0 ;  /* 0x000001e000097882 */ /* 0x008fe20000000000 */
[----:B--2---:R-:W-:Y:S01]  /*0b00*/  UMOV UR8, 0x400 ;  /* 0x0000040000087882 */ /* 0x004fe20000000000 */
[----:B------:R-:W-:Y:S01]  /*0b10*/  USEL UR9, UR9, 0x1a0, UP5 ;  /* 0x000001a009097887 */ /* 0x000fe2000a800000 */
        /* <DEDUP_REMOVED lines=9> */
[----:B------:R-:W2:Y:S02]  /*0bb0*/  FENCE.VIEW.ASYNC.S ;  /* 0x00000000000073c6 */ /* 0x000ea40000000000 */
[----:B--2---:R4:W2:Y:S08]  /*0bc0*/  SYNCS.EXCH.64 URZ, [UR8+0x150], UR12 ;  /* 0x0001500c08ff75b2 */ /* 0x0048b00008000100 */
[----:B------:R4:W3:Y:S01]  /*0bd0*/  SYNCS.EXCH.64 URZ, [UR8+0x160], UR14 ;  /* 0x0001600e08ff75b2 */ /* 0x0008e20008000100 */
[----:B------:R4:W1:Y:S01]  /*0be0*/  SYNCS.EXCH.64 URZ, [UR8+0x158], UR12 ;  /* 0x0001580c08ff75b2 */ /* 0x0008620008000100 */
[----:B------:R4:W1:Y:S02]  /*0bf0*/  SYNCS.EXCH.64 URZ, [UR8+0x168], UR14 ;  /* 0x0001680e08ff75b2 */ /* 0x0008640008000100 */
[----:B----4-:R-:W-:Y:S01]  /*0c00*/  NOP ;  /* 0x0000000000007918 */ /* 0x010fe20000000000 */
.L_x_13:
[----:B------:R-:W4:Y:S01]  /*0c10*/  SHFL.IDX PT, R0, R102, RZ, 0x1f ;  /* 0x00001fff66007589 */ /* 0x000f2200000e0000 */
[----:B------:R-:W-:Y:S01]  /*0c20*/  NOP ;  /* 0x0000000000007918 */ /* 0x000fe20000000000 */
[----:B----4-:R-:W-:-:S13]  /*0c30*/  ISETP.NE.AND P0, PT, R0, 0x5, PT ;  /* 0x000000050000780c */ /* 0x010fda0003f05270 */
[----:B------:R-:W-:Y:S05]  /*0c40*/  @P0 BRA `(.L_x_14) ;  /* 0x0000000000540947 */ /* 0x000fea0003800000 */
[----:B---3--:R-:W-:Y:S01]  /*0c50*/  UMOV UR9, 0x400 ;  /* 0x0000040000097882 */ /* 0x008fe20000000000 */
[----:B--2---:R-:W-:Y:S01]  /*0c60*/  UMOV UR8, 0x1 ;  /* 0x0000000100087882 */ /* 0x004fe20000000000 */
        /* <DEDUP_REMOVED lines=13> */
[----:B------:R4:W1:Y:S01]  /*0d40*/  SYNCS.EXCH.64 URZ, [UR9+0x198], UR14 ;  /* 0x0001980e09ff75b2 */ /* 0x0008620008000100 */
[----:B------:R4:W1:Y:S01]  /*0d50*/  SYNCS.EXCH.64 URZ, [UR9+0x180], UR12 ;  /* 0x0001800c09ff75b2 */ /* 0x0008620008000100 */
[----:B------:R4:W1:Y:S01]  /*0d60*/  SYNCS.EXCH.64 URZ, [UR9+0x1a0], UR14 ;  /* 0x0001a00e09ff75b2 */ /* 0x0008620008000100 */
[----:B------:R4:W1:Y:S01]  /*0d70*/  SYNCS.EXCH.64 URZ, [UR9+0x188], UR12 ;  /* 0x0001880c09ff75b2 */ /* 0x0008620008000100 */
[----:B------:R4:W1:Y:S02]  /*0d80*/  SYNCS.EXCH.64 URZ, [UR9+0x1a8], UR14 ;  /* 0x0001a80e09ff75b2 */ /* 0x0008640008000100 */
[----:B----4-:R-:W-:Y:S01]  /*0d90*/  NOP ;  /* 0x0000000000007918 */ /* 0x010fe20000000000 */
.L_x_14:
[----:B------:R-:W4:Y:S01]  /*0da0*/  SHFL.IDX PT, R0, R102, RZ, 0x1f ;  /* 0x00001fff66007589 */ /* 0x000f2200000e0000 */
[----:B------:R-:W-:Y:S01]  /*0db0*/  ISETP.NE.OR P1, PT, RZ, UR10, !P1 ;  /* 0x0000000aff007c0c */ /* 0x000fe2000cf25670 */
[----:B------:R-:W-:Y:S01]  /*0dc0*/  NOP ;  /* 0x0000000000007918 */ /* 0x000fe20000000000 */
[----:B----4-:R-:W-:-:S13]  /*0dd0*/  ISETP.NE.AND P0, PT, R0, 0x3, PT ;  /* 0x000000030000780c */ /* 0x010fda0003f05270 */
[----:B------:R-:W-:Y:S05]  /*0de0*/  @P0 BRA `(.L_x_15) ;  /* 0x0000000000340947 */ /* 0x000fea0003800000 */
[----:B--2---:R-:W-:Y:S01]  /*0df0*/  UMOV UR8, 0x400 ;  /* 0x0000040000087882 */ /* 0x004fe20000000000 */
[----:B------:R-:W-:Y:S01]  /*0e00*/  UMOV UR7, 0x20 ;  /* 0x0000002000077882 */ /* 0x000fe20000000000 */
[----:B------:R-:W-:Y:S02]  /*0e10*/  ULEA UR8, UR37, UR8, 0x18 ;  /* 0x0000000825087291 */ /* 0x000fe4000f8ec0ff */
[----:B---3--:R-:W-:-:S04]  /*0e20*/  UIADD3 UR12, UPT, UPT, -UR7, 0x100000, URZ ;  /* 0x00100000070c7890 */ /* 0x008fc8000fffe1ff */
[----:B------:R-:W-:Y:S02]  /*0e30*/  USHF.L.U32 UR13, UR12, 0xb, URZ ;  /* 0x0000000b0c0d7899 */ /* 0x000fe400080006ff */
[----:B------:R-:W-:Y:S01]  /*0e40*/  USHF.L.U32 UR12, UR12, 0x1, URZ ;  /* 0x000000010c0c7899 */ /* 0x000fe200080006ff */
[----:B------:R-:W-:Y:S01]  /*0e50*/  ELECT P0, URZ, PT ;  /* 0x0000000000ff782f */ /* 0x000fe20003800000 */
[----:B------:R-:W2:Y:S10]  /*0e60*/  FENCE.VIEW.ASYNC.S ;  /* 0x00000000000073c6 */ /* 0x000eb40000000000 */
[----:B--2---:R4:W2:Y:S01]  /*0e70*/  SYNCS.EXCH.64 URZ, [UR8+0x1b0], UR12 ;  /* 0x0001b00c08ff75b2 */ /* 0x0048a20008000100 */
[----:B------:R4:W3:Y:S01]  /*0e80*/  SYNCS.EXCH.64 URZ, [UR8+0x1c0], UR12 ;  /* 0x0001c00c08ff75b2 */ /* 0x0008e20008000100 */
[----:B------:R4:W1:Y:S01]  /*0e90*/  SYNCS.EXCH.64 URZ, [UR8+0x1b8], UR12 ;  /* 0x0001b80c08ff75b2 */ /* 0x0008620008000100 */
[----:B------:R4:W1:Y:S02]  /*0ea0*/  SYNCS.EXCH.64 URZ, [UR8+0x1c8], UR12 ;  /* 0x0001c80c08ff75b2 */ /* 0x0008640008000100 */
[----:B----4-:R-:W-:Y:S01]  /*0eb0*/  NOP ;  /* 0x0000000000007918 */ /* 0x010fe20000000000 */
.L_x_15:
[----:B------:R-:W-:Y:S01]  /*0ec0*/  VOTEU.ALL UP1, P1 ;  /* 0x0000000000ff7886 */ /* 0x000fe20000820000 */
[----:B--2---:R-:W2:Y:S01]  /*0ed0*/  LDCU UR8, c[0x0][0x36c] ;  /* 0x00006d80ff0877ac */ /* 0x004ea20008000800 */
[----:B------:R-:W-:Y:S01]  /*0ee0*/  NOP ;  /* 0x0000000000007918 */ /* 0x000fe20000000000 */
[----:B------:R-:W-:Y:S01]  /*0ef0*/  LOP3.LUT R10, R109, 0x1f, RZ, 0xc0, !PT ;  /* 0x0000001f6d0a7812 */ /* 0x000fe200078ec0ff */
[----:B---3--:R-:W-:Y:S01]  /*0f00*/  UMOV UR12, 0x20 ;  /* 0x00000020000c7882 */ /* 0x008fe20000000000 */
[----:B------:R-:W-:Y:S01]  /*0f10*/  @!UP1 UMOV UR7, 0x400 ;  /* 0x0000040000079882 */ /* 0x000fe20000000000 */
[----:B------:R-:W-:-:S04]  /*0f20*/  @!UP1 UIADD3 UR12, UPT, UPT, -UR12, 0x100000, URZ ;  /* 0x001000000c0c9890 */ /* 0x000fc8000fffe1ff */
[----:B------:R-:W-:Y:S02]  /*0f30*/  @!UP1 USHF.L.U32 UR13, UR12, 0xb, URZ ;  /* 0x0000000b0c0d9899 */ /* 0x000fe400080006ff */
[----:B------:R-:W-:Y:S02]  /*0f40*/  @!UP1 USHF.L.U32 UR12, UR12, 0x1, URZ ;  /* 0x000000010c0c9899 */ /* 0x000fe400080006ff */
[----:B------:R-:W-:Y:S01]  /*0f50*/  @!UP1 ULEA UR7, UR37, UR7, 0x18 ;  /* 0x0000000725079291 */ /* 0x000fe2000f8ec0ff */
[----:B------:R-:W-:Y:S01]  /*0f60*/  VOTEU.ALL UP1, P1 ;  /* 0x0000000000ff7886 */ /* 0x000fe20000820000 */
[----:B------:R-:W-:Y:S01]  /*0f70*/  UISETP.NE.AND UP4, UPT, UR10, URZ, UPT ;  /* 0x000000ff0a00728c */ /* 0x000fe2000bf85270 */
[----:B------:R-:W3:Y:S09]  /*0f80*/  FENCE.VIEW.ASYNC.S ;  /* 0x00000000000073c6 */ /* 0x000ef20000000000 */
[----:B---3--:R3:W4:Y:S01]  /*0f90*/  @!UP1 SYNCS.EXCH.64 URZ, [UR7+0x1d0], UR12 ;  /* 0x0001d00c07ff95b2 */ /* 0x0087220008000100 */
[----:B--2---:R-:W-:-:S09]  /*0fa0*/  UISETP.EQ.U32.AND UP1, UPT, UR8, 0x1, UPT ;  /* 0x000000010800788c */ /* 0x004fd2000bf22070 */
[----:B------:R-:W-:Y:S05]  /*0fb0*/  BRA.U !UP1, `(.L_x_16) ;  /* 0x0000000109087547 */ /* 0x000fea000b800000 */
[----:B-1--4-:R-:W-:Y:S01]  /*0fc0*/  UCGABAR_ARV ;  /* 0x00000000000079c7 */ /* 0x012fe20008000000 */
[----:B------:R-:W-:Y:S05]  /*0fd0*/  BRA `(.L_x_17) ;  /* 0x0000000000047947 */ /* 0x000fea0003800000 */
.L_x_16:
[----:B-1--4-:R-:W-:Y:S01]  /*0fe0*/  NOP ;  /* 0x0000000000007918 */ /* 0x012fe20000000000 */
.L_x_17:
[----:B------:R-:W1:Y:S01]  /*0ff0*/  S2R R15, SR_CTAID.Y ;  /* 0x00000000000f7919 */ /* 0x000e620000002600 */
[----:B------:R-:W-:-:S05]  /*1000*/  CS2R.32 R95, SR_CgaSize ;  /* 0x00000000005f7805 */ /* 0x000fca0000008a00 */
[----:B------:R-:W-:-:S05]  /*1010*/  IMAD R95, R95, -0xa0, RZ ;  /* 0xffffff605f5f7824 */ /* 0x000fca00078e02ff */
[----:B---3--:R-:W-:-:S14]  /*1020*/  R2UR UR7, R95 ;  /* 0x000000005f0772ca */ /* 0x008fdc00000e0000 */
[----:B------:R-:W2:Y:S01]  /*1030*/  LDCU UR7, c[0x0][UR7+0x2b4] ;  /* 0x00005680070777ac */ /* 0x000ea20008000800 */
[----:B------:R-:W-:-:S05]  /*1040*/  CS2R.32 R0, SR_CgaSize ;  /* 0x0000000000007805 */ /* 0x000fca0000008a00 */
[----:B------:R-:W-:-:S06]  /*1050*/  IMAD R0, R0, -0xa0, RZ ;  /* 0xffffff6000007824 */ /* 0x000fcc00078e02ff */
[----:B------:R-:W3:Y:S01]  /*1060*/  LDC R0, c[0x0][R0+0x2a4] ;  /* 0x0000a90000007b82 */ /* 0x000ee20000000800 */
[----:B------:R-:W-:Y:S01]  /*1070*/  PRMT R8, RZ, 0x7610, R8 ;  /* 0x00007610ff087816 */ /* 0x000fe20000000008 */
[----:B------:R-:W4:Y:S01]  /*1080*/  S2R R9, SR_CTAID.X ;  /* 0x0000000000097919 */ /* 0x000f220000002500 */
[----:B------:R-:W-:-:S05]  /*1090*/  CS2R.32 R95, SR_CgaSize ;  /* 0x00000000005f7805 */ /* 0x000fca0000008a00 */
[----:B------:R-:W-:-:S05]  /*10a0*/  IMAD R95, R95, -0xa0, RZ ;  /* 0xffffff605f5f7824 */ /* 0x000fca00078e02ff */
[----:B------:R-:W-:-:S14]  /*10b0*/  R2UR UR8, R95 ;  /* 0x000000005f0872ca */ /* 0x000fdc00000e0000 */
[----:B------:R-:W3:Y:S01]  /*10c0*/  LDCU UR8, c[0x0][UR8+0x2b0] ;  /* 0x00005600080877ac */ /* 0x000ee20008000800 */
[----:B------:R-:W-:Y:S01]  /*10d0*/  UISETP.NE.AND UP2, UPT, UR10, 0x2, UPT ;  /* 0x000000020a00788c */ /* 0x000fe2000bf45270 */
[----:B------:R-:W2:Y:S01]  /*10e0*/  LDC R11, c[0x0][0xb24] ;  /* 0x0002c900ff0b7b82 */ /* 0x000ea20000000800 */
[----:B------:R-:W-:-:S05]  /*10f0*/  CS2R.32 R2, SR_CgaSize ;  /* 0x0000000000027805 */ /* 0x000fca0000008a00 */
[----:B------:R-:W-:-:S06]  /*1100*/  IMAD R2, R2, -0xa0, RZ ;  /* 0xffffff6002027824 */ /* 0x000fcc00078e02ff */
[----:B------:R-:W3:Y:S08]  /*1110*/  LDC R2, c[0x0][R2+0x2a0] ;  /* 0x0000a80002027b82 */ /* 0x000ef00000000800 */
[----:B------:R-:W3:Y:S01]  /*1120*/  LDC R40, c[0x0][0xb24] ;  /* 0x0002c900ff287b82 */ /* 0x000ee20000000800 */
[----:B-1----:R-:W-:-:S07]  /*1130*/  I2FP.F32.U32 R94, R15 ;  /* 0x0000000f005e7245 */ /* 0x002fce0000201000 */
[----:B------:R-:W1:Y:S01]  /*1140*/  S2UR UR36, SR_CTAID.Z ;  /* 0x00000000002479c3 */ /* 0x000e620000002700 */
[----:B--2---:R-:W-:Y:S01]  /*1150*/  ISETP.GE.AND P0, PT, R11, 0x1, PT ;  /* 0x000000010b00780c */ /* 0x004fe20003f06270 */
[----:B----4-:R-:W-:Y:S01]  /*1160*/  IMAD.MOV.U32 R14, RZ, RZ, R9 ;  /* 0x000000ffff0e7224 */ /* 0x010fe200078e0009 */
[----:B------:R-:W-:Y:S01]  /*1170*/  I2FP.F32.U32 R95, R9 ;  /* 0x00000009005f7245 */ /* 0x000fe20000201000 */
[----:B------:R-:W-:Y:S01]  /*1180*/  FMUL R94, R94, UR7 ;  /* 0x000000075e5e7c20 */ /* 0x000fe20008400000 */
[----:B------:R-:W2:Y:S03]  /*1190*/  LDCU UR7, c[0x0][0xb30] ;  /* 0x00016600ff0777ac */ /* 0x000ea60008000800 */
[----:B---3--:R-:W-:Y:S02]  /*11a0*/  FMUL R95, R95, UR8 ;  /* 0x000000085f5f7c20 */ /* 0x008fe40008400000 */
[----:B------:R-:W3:Y:S08]  /*11b0*/  F2I.U32.TRUNC.NTZ R94, R94 ;  /* 0x0000005e005e7305 */ /* 0x000ef0000020f000 */
[----:B------:R-:W4:Y:S01]  /*11c0*/  F2I.U32.TRUNC.NTZ R95, R95 ;  /* 0x0000005f005f7305 */ /* 0x000f22000020f000 */
[----:B--2---:R-:W-:Y:S01]  /*11d0*/  UISETP.NE.AND UP3, UPT, UR7, 0x1, UPT ;  /* 0x000000010700788c */ /* 0x004fe2000bf65270 */
[----:B---3--:R-:W-:-:S05]  /*11e0*/  IADD3 R94, PT, PT, -R94, RZ, RZ ;  /* 0x000000ff5e5e7210 */ /* 0x008fca0007ffe1ff */
[----:B------:R-:W-:Y:S01]  /*11f0*/  IMAD R94, R0, R94, R15 ;  /* 0x0000005e005e7224 */ /* 0x000fe200078e020f */
[----:B------:R-:W-:Y:S01]  /*1200*/  PRMT R0, RZ, 0x7610, R0 ;  /* 0x00007610ff007816 */ /* 0x000fe20000000000 */
[----:B----4-:R-:W-:-:S04]  /*1210*/  IMAD.MOV R95, RZ, RZ, -R95 ;  /* 0x000000ffff5f7224 */ /* 0x010fc800078e0a5f */
[----:B------:R-:W-:Y:S01]  /*1220*/  IMAD R95, R2, R95, R9 ;  /* 0x0000005f025f7224 */ /* 0x000fe200078e0209 */
[----:B-1----:R-:W-:Y:S06]  /*1230*/  BRA.U UP4, `(.L_x_18) ;  /* 0x0000000104247547 */ /* 0x002fec000b800000 */
[----:B------:R-:W-:Y:S01]  /*1240*/  ISETP.NE.AND P1, PT, R94, RZ, PT ;  /* 0x000000ff5e00720c */ /* 0x000fe20003f25270 */
[----:B------:R-:W-:Y:S01]  /*1250*/  IMAD.MOV.U32 R0, RZ, RZ, 0x3 ;  /* 0x00000003ff007424 */ /* 0x000fe200078e00ff */
[C---:B------:R-:W-:Y:S02]  /*1260*/  LOP3.LUT R2, R95.reuse, 0xfffffffe, RZ, 0xc0, !PT ;  /* 0xfffffffe5f027812 */ /* 0x040fe400078ec0ff */
[----:B------:R-:W-:Y:S02]  /*1270*/  ISETP.LT.U32.OR P1, PT, R95, 0x2, !P1 ;  /* 0x000000025f00780c */ /* 0x000fe40004f21470 */
[----:B------:R-:W-:Y:S02]  /*1280*/  SHF.L.U32 R0, R0, R2, RZ ;  /* 0x0000000200007219 */ /* 0x000fe400000006ff */
[----:B------:R-:W-:Y:S02]  /*1290*/  SEL R4, RZ, 0x1, !P1 ;  /* 0x00000001ff047807 */ /* 0x000fe40004800000 */
[----:B------:R-:W-:-:S05]  /*12a0*/  SEL R3, RZ, 0x2, !P1 ;  /* 0x00000002ff037807 */ /* 0x000fca0004800000 */
[----:B------:R-:W-:-:S05]  /*12b0*/  IMAD.IADD R3, R4, 0x1, R3 ;  /* 0x0000000104037824 */ /* 0x000fca00078e0203 */
[----:B------:R-:W-:Y:S02]  /*12c0*/  PRMT R8, R3, 0x7610, R8 ;  /* 0x0000761003087816 */ /* 0x000fe40000000008 */
.L_x_18:
[----:B------:R-:W-:Y:S05]  /*12d0*/  @!P0 BRA `(.L_x_19) ;  /* 0x0000000000b88947 */ /* 0x000fea0003800000 */
[----:B------:R-:W1:Y:S01]  /*12e0*/  LDC.64 R4, c[0x0][0xb18] ;  /* 0x0002c600ff047b82 */ /* 0x000e620000000a00 */
[----:B------:R-:W-:-:S07]  /*12f0*/  ISETP.NE.AND P0, PT, R11, 0x1, PT ;  /* 0x000000010b00780c */ /* 0x000fce0003f05270 */
[----:B------:R-:W2:Y:S08]  /*1300*/  LDC R14, c[0x0][0xb0c] ;  /* 0x0002c300ff0e7b82 */ /* 0x000eb00000000800 */
[----:B------:R-:W3:Y:S08]  /*1310*/  LDC R16, c[0x0][0x370] ;  /* 0x0000dc00ff107b82 */ /* 0x000ef00000000800 */
[----:B------:R-:W4:Y:S01]  /*1320*/  LDC R13, c[0x0][0x374] ;  /* 0x0000dd00ff0d7b82 */ /* 0x000f220000000800 */
[----:B-1----:R-:W-:-:S07]  /*1330*/  ISETP.NE.AND P1, PT, R4, 0x1, PT ;  /* 0x000000010400780c */ /* 0x002fce0003f25270 */
[----:B------:R-:W3:Y:S01]  /*1340*/  LDC.64 R6, c[0x0][0xb10] ;  /* 0x0002c400ff067b82 */ /* 0x000ee20000000a00 */
[----:B--2---:R-:W-:-:S07]  /*1350*/  ISETP.NE.AND P2, PT, R14, 0x1, PT ;  /* 0x000000010e00780c */ /* 0x004fce0003f45270 */
[----:B------:R-:W1:Y:S08]  /*1360*/  LDC R12, c[0x0][0xb20] ;  /* 0x0002c800ff0c7b82 */ /* 0x000e700000000800 */
[----:B------:R-:W2:Y:S01]  /*1370*/  LDC.64 R2, c[0x0][0xb28] ;  /* 0x0002ca00ff027b82 */ /* 0x000ea20000000a00 */
[----:B----4-:R-:W-:-:S04]  /*1380*/  IMAD.HI.U32 R17, R13, R5, RZ ;  /* 0x000000050d117227 */ /* 0x010fc800078e00ff */
[----:B------:R-:W-:-:S04]  /*1390*/  IMAD.HI.U32 R5, R15, R5, RZ ;  /* 0x000000050f057227 */ /* 0x000fc800078e00ff */
[----:B---3--:R-:W-:-:S05]  /*13a0*/  IMAD.HI.U32 R18, R16, R6, RZ ;  /* 0x0000000610127227 */ /* 0x008fca00078e00ff */
[-C--:B------:R-:W-:Y:S01]  /*13b0*/  @P2 SHF.R.U32.HI R16, RZ, R7.reuse, R18 ;  /* 0x00000007ff102219 */ /* 0x080fe20000011612 */
[----:B------:R-:W-:Y:S01]  /*13c0*/  IMAD.HI.U32 R18, R9, R6, RZ ;  /* 0x0000000609127227 */ /* 0x000fe200078e00ff */
[-C--:B-1----:R-:W-:Y:S02]  /*13d0*/  @P1 SHF.R.U32.HI R13, RZ, R12.reuse, R17 ;  /* 0x0000000cff0d1219 */ /* 0x082fe40000011611 */
[----:B------:R-:W-:Y:S02]  /*13e0*/  SHF.R.U32.HI R5, RZ, R12, R5 ;  /* 0x0000000cff057219 */ /* 0x000fe40000011605 */
[----:B------:R-:W-:Y:S02]  /*13f0*/  SHF.R.U32.HI R18, RZ, R7, R18 ;  /* 0x00000007ff127219 */ /* 0x000fe40000011612 */
[----:B------:R-:W-:Y:S01]  /*1400*/  SEL R5, R15, R5, !P1 ;  /* 0x000000050f057207 */ /* 0x000fe20004800000 */
[----:B--2---:R-:W-:Y:S01]  /*1410*/  IMAD.HI.U32 R17, R13, R2, RZ ;  /* 0x000000020d117227 */ /* 0x004fe200078e00ff */
[----:B------:R-:W-:-:S03]  /*1420*/  SEL R18, R9, R18, !P2 ;  /* 0x0000001209127207 */ /* 0x000fc60005000000 */
[----:B------:R-:W-:Y:S01]  /*1430*/  IMAD.HI.U32 R6, R16, R2, RZ ;  /* 0x0000000210067227 */ /* 0x000fe200078e00ff */
[----:B------:R-:W-:-:S04]  /*1440*/  @P0 SHF.R.U32.HI R13, RZ, R3, R17 ;  /* 0x00000003ff0d0219 */ /* 0x000fc80000011611 */
[----:B------:R-:W-:Y:S01]  /*1450*/  @P0 SHF.R.U32.HI R16, RZ, R3, R6 ;  /* 0x00000003ff100219 */ /* 0x000fe20000011606 */
[----:B------:R-:W-:-:S04]  /*1460*/  IMAD R13, R13, R11, RZ ;  /* 0x0000000b0d0d7224 */ /* 0x000fc800078e02ff */
[----:B------:R-:W-:Y:S01]  /*1470*/  IMAD R6, R16, R11, RZ ;  /* 0x0000000b10067224 */ /* 0x000fe200078e02ff */
[----:B------:R-:W-:-:S04]  /*1480*/  ISETP.GE.AND P1, PT, R5, R13, PT ;  /* 0x0000000d0500720c */ /* 0x000fc80003f26270 */
[----:B------:R-:W-:Y:S01]  /*1490*/  ISETP.GE.OR P1, PT, R18, R6, P1 ;  /* 0x000000061200720c */ /* 0x000fe20000f26670 */
[----:B------:R-:W-:-:S05]  /*14a0*/  IMAD.HI.U32 R6, R5, R2, RZ ;  /* 0x0000000205067227 */ /* 0x000fca00078e00ff */
[----:B------:R-:W-:-:S04]  /*14b0*/  SHF.R.U32.HI R6, RZ, R3, R6 ;  /* 0x00000003ff067219 */ /* 0x000fc80000011606 */
[----:B------:R-:W-:-:S03]  /*14c0*/  SEL R6, R5, R6, !P0 ;  /* 0x0000000605067207 */ /* 0x000fc60004000000 */
[----:B------:R-:W-:Y:S01]  /*14d0*/  @!P1 IMAD.HI.U32 R7, R18, R2, RZ ;  /* 0x0000000212079227 */ /* 0x000fe200078e00ff */
[----:B------:R-:W-:-:S04]  /*14e0*/  IADD3 R2, PT, PT, -R6, RZ, RZ ;  /* 0x000000ff06027210 */ /* 0x000fc80007ffe1ff */
[----:B------:R-:W-:Y:S01]  /*14f0*/  @!P1 SHF.R.U32.HI R3, RZ, R3, R7 ;  /* 0x00000003ff039219 */ /* 0x000fe20000011607 */
[----:B------:R-:W-:Y:S01]  /*1500*/  IMAD R2, R11, R2, R5 ;  /* 0x000000020b027224 */ /* 0x000fe200078e0205 */
[----:B------:R-:W-:Y:S02]  /*1510*/  IADD3 R7, PT, PT, -R5, RZ, RZ ;  /* 0x000000ff05077210 */ /* 0x000fe40007ffe1ff */
[----:B------:R-:W-:-:S03]  /*1520*/  @!P1 SEL R3, R18, R3, !P0 ;  /* 0x0000000312039207 */ /* 0x000fc60004000000 */
[----:B------:R-:W-:Y:S02]  /*1530*/  IMAD R7, R4, R7, R15 ;  /* 0x0000000704077224 */ /* 0x000fe400078e020f */
[--C-:B------:R-:W-:Y:S02]  /*1540*/  @!P1 IMAD.IADD R6, R6, 0x1, -R3.reuse ;  /* 0x0000000106069824 */ /* 0x100fe400078e0a03 */
[----:B------:R-:W-:Y:S01]  /*1550*/  @!P1 IMAD R3, R2, R16, R3 ;  /* 0x0000001002039224 */ /* 0x000fe200078e0203 */
[----:B------:R-:W-:Y:S01]  /*1560*/  IADD3 R2, PT, PT, -R18, RZ, RZ ;  /* 0x000000ff12027210 */ /* 0x000fe20007ffe1ff */
[----:B------:R-:W-:Y:S02]  /*1570*/  @!P1 IMAD R5, R6, R11, R18 ;  /* 0x0000000b06059224 */ /* 0x000fe400078e0212 */
[----:B------:R-:W-:Y:S02]  /*1580*/  @!P1 IMAD.MOV.U32 R18, RZ, RZ, R3 ;  /* 0x000000ffff129224 */ /* 0x000fe400078e0003 */
[----:B------:R-:W-:-:S02]  /*1590*/  IMAD R2, R14, R2, R9 ;  /* 0x000000020e027224 */ /* 0x000fc400078e0209 */
[----:B------:R-:W-:Y:S02]  /*15a0*/  IMAD R15, R5, R4, R7 ;  /* 0x00000004050f7224 */ /* 0x000fe400078e0207 */
[----:B------:R-:W-:Y:S02]  /*15b0*/  IMAD R14, R18, R14, R2 ;  /* 0x0000000e120e7224 */ /* 0x000fe400078e0202 */
.L_x_19:
[----:B------:R-:W-:Y:S05]  /*15c0*/  BRA.U UP3, `(.L_x_20) ;  /* 0x0000000103407547 */ /* 0x000fea000b800000 */
[----:B------:R-:W1:Y:S08]  /*15d0*/  LDC.64 R4, c[0x0][0xb10] ;  /* 0x0002c400ff047b82 */ /* 0x000e700000000a00 */
[----:B------:R-:W2:Y:S08]  /*15e0*/  LDC.64 R2, c[0x0][0xb18] ;  /* 0x0002c600ff027b82 */ /* 0x000eb00000000a00 */
[----:B------:R-:W3:Y:S08]  /*15f0*/  LDC R6, c[0x0][0xb20] ;  /* 0x0002c800ff067b82 */ /* 0x000ef00000000800 */
[----:B------:R-:W4:Y:S01]  /*1600*/  LDC R7, c[0x0][0xb0c] ;  /* 0x0002c300ff077b82 */ /* 0x000f220000000800 */
[----:B-1----:R-:W-:-:S05]  /*1610*/  IMAD.HI.U32 R4, R14, R4, RZ ;  /* 0x000000040e047227 */ /* 0x002fca00078e00ff */
[----:B------:R-:W-:Y:S01]  /*1620*/  SHF.R.U32.HI R4, RZ, R5, R4 ;  /* 0x00000005ff047219 */ /* 0x000fe20000011604 */
[----:B--2---:R-:W-:Y:S01]  /*1630*/  IMAD.HI.U32 R3, R15, R3, RZ ;  /* 0x000000030f037227 */ /* 0x004fe200078e00ff */
[----:B------:R-:W-:-:S04]  /*1640*/  ISETP.NE.AND P0, PT, R2, 0x1, PT ;  /* 0x000000010200780c */ /* 0x000fc80003f05270 */
[----:B---3--:R-:W-:-:S04]  /*1650*/  SHF.R.U32.HI R3, RZ, R6, R3 ;  /* 0x00000006ff037219 */ /* 0x008fc80000011603 */
[----:B------:R-:W-:Y:S02]  /*1660*/  SEL R3, R15, R3, !P0 ;  /* 0x000000030f037207 */ /* 0x000fe40004000000 */
[----:B----4-:R-:W-:-:S04]  /*1670*/  ISETP.NE.AND P1, PT, R7, 0x1, PT ;  /* 0x000000010700780c */ /* 0x010fc80003f25270 */
[----:B------:R-:W-:-:S05]  /*1680*/  SEL R5, R14, R4, !P1 ;  /* 0x000000040e057207 */ /* 0x000fca0004800000 */
[----:B------:R-:W-:Y:S02]  /*1690*/  IMAD.IADD R4, R3, 0x1, -R5 ;  /* 0x0000000103047824 */ /* 0x000fe400078e0a05 */
[----:B------:R-:W-:Y:S02]  /*16a0*/  IMAD.IADD R3, R5, 0x1, -R3 ;  /* 0x0000000105037824 */ /* 0x000fe400078e0a03 */
[----:B------:R-:W-:Y:S02]  /*16b0*/  IMAD R14, R4, R7, R14 ;  /* 0x00000007040e7224 */ /* 0x000fe400078e020e */
[----:B------:R-:W-:Y:S02]  /*16c0*/  IMAD R15, R3, R2, R15 ;  /* 0x00000002030f7224 */ /* 0x000fe400078e020f */
.L_x_20:
[----:B------:R-:W-:Y:S05]  /*16d0*/  BRA.U !UP1, `(.L_x_21) ;  /* 0x00000001090c7547 */ /* 0x000fea000b800000 */
[----:B------:R-:W-:Y:S01]  /*16e0*/  UCGABAR_WAIT ;  /* 0x0000000000007dc7 */ /* 0x000fe20008000000 */
[----:B------:R-:W-:Y:S01]  /*16f0*/  CCTL.IVALL ;  /* 0x00000000ff00798f */ /* 0x000fe20002000000 */
[----:B------:R-:W-:Y:S05]  /*1700*/  BRA `(.L_x_22) ;  /* 0x0000000000047947 */ /* 0x000fea0003800000 */
.L_x_21:
[----:B------:R-:W-:Y:S06]  /*1710*/  BAR.SYNC.DEFER_BLOCKING 0x0 ;  /* 0x0000000000007b1d */ /* 0x000fec0000010000 */
.L_x_22:
[----:B------:R-:W-:Y:S05]  /*1720*/  BRA.U UP2, `(.L_x_23) ;  /* 0x0000001902647547 */ /* 0x000fea000b800000 */
[----:B------:R-:W1:Y:S01]  /*1730*/  LDCU UR4, c[0x0][0x38c] ;  /* 0x00007180ff0477ac */ /* 0x000e620008000800 */
[----:B------:R-:W2:Y:S01]  /*1740*/  LDC R8, c[0x0][0x370] ;  /* 0x0000dc00ff087b82 */ /* 0x000ea20000000800 */
[C---:B------:R-:W-:Y:S01]  /*1750*/  IMAD.SHL.U32 R19, R9.reuse, 0x80, RZ ;  /* 0x0000008009137824 */ /* 0x040fe200078e00ff */
[----:B------:R-:W-:Y:S01]  /*1760*/  PLOP3.LUT P1, PT, PT, PT, UP5, 0x80, 0x8 ;  /* 0x000000000008781c */ /* 0x000fe20003f2f058 */
[----:B------:R-:W-:Y:S01]  /*1770*/  UISETP.NE.AND UP1, UPT, UR10, URZ, UPT ;  /* 0x000000ff0a00728c */ /* 0x000fe2000bf25270 */
[----:B------:R-:W-:Y:S01]  /*1780*/  ISETP.NE.AND P4, PT, R10, RZ, P5 ;  /* 0x000000ff0a00720c */ /* 0x000fe20002f85270 */
[----:B------:R-:W-:Y:S01]  /*1790*/  IMAD.SHL.U32 R18, R9, 0x40, RZ ;  /* 0x0000004009127824 */ /* 0x000fe200078e00ff */
[----:B------:R-:W-:Y:S01]  /*17a0*/  PLOP3.LUT P1, PT, P1, PT, PT, 0x8, 0x80 ;  /* 0x000000000080781c */ /* 0x000fe20000f2e170 */
[----:B------:R-:W-:Y:S01]  /*17b0*/  IMAD.MOV.U32 R17, RZ, RZ, 0x1 ;  /* 0x00000001ff117424 */ /* 0x000fe200078e00ff */
[----:B------:R-:W3:Y:S01]  /*17c0*/  LDC R0, c[0x0][0x374] ;  /* 0x0000dd00ff007b82 */ /* 0x000ee20000000800 */
[----:B------:R-:W-:Y:S01]  /*17d0*/  IMAD.MOV.U32 R16, RZ, RZ, RZ ;  /* 0x000000ffff107224 */ /* 0x000fe200078e00ff */
[----:B------:R-:W-:Y:S01]  /*17e0*/  CS2R R12, SRZ ;  /* 0x00000000000c7805 */ /* 0x000fe2000001ff00 */
[----:B------:R-:W-:Y:S01]  /*17f0*/  IMAD.MOV.U32 R11, RZ, RZ, 0x1 ;  /* 0x00000001ff0b7424 */ /* 0x000fe200078e00ff */
[----:B------:R-:W-:Y:S01]  /*1800*/  LOP3.LUT R19, R19, 0x80, RZ, 0xc0, !PT ;  /* 0x0000008013137812 */ /* 0x000fe200078ec0ff */
[----:B------:R-:W4:Y:S01]  /*1810*/  LDCU.64 UR14, c[0x0][0x348] ;  /* 0x00006900ff0e77ac */ /* 0x000f220008000a00 */
[----:B-1----:R-:W-:-:S02]  /*1820*/  UIADD3 UR5, UPT, UPT, UR4, 0x3f, URZ ;  /* 0x0000003f04057890 */ /* 0x002fc4000fffe0ff */
[----:B------:R-:W-:Y:S02]  /*1830*/  USEL UR22, UR6, 0x2, UP1 ;  /* 0x0000000206167887 */ /* 0x000fe40008800000 */
[----:B------:R-:W-:Y:S01]  /*1840*/  USHF.R.S32.HI UR7, URZ, 0x1f, UR5 ;  /* 0x0000001fff077899 */ /* 0x000fe20008011405 */
[----:B------:R-:W-:-:S03]  /*1850*/  UMOV UR23, URZ ;  /* 0x000000ff00177c82 */ /* 0x000fc60008000000 */
[----:B------:R-:W-:Y:S02]  /*1860*/  ULEA.HI UR7, UR7, UR5, URZ, 0x6 ;  /* 0x0000000507077291 */ /* 0x000fe4000f8f30ff */
[----:B------:R-:W-:Y:S02]  /*1870*/  UIADD3 UR5, UPT, UPT, UR4, -0x1, URZ ;  /* 0xffffffff04057890 */ /* 0x000fe4000fffe0ff */
[----:B------:R-:W-:Y:S02]  /*1880*/  USHF.R.S32.HI UR7, URZ, 0x6, UR7 ;  /* 0x00000006ff077899 */ /* 0x000fe40008011407 */
[----:B------:R-:W-:Y:S02]  /*1890*/  UISETP.GE.U32.AND UP2, UPT, UR5, -0x7f, UPT ;  /* 0xffffff810500788c */ /* 0x000fe4000bf46070 */
[----:B------:R-:W-:Y:S02]  /*18a0*/  UISETP.LT.U32.AND UP0, UPT, UR7, 0x10, UPT ;  /* 0x000000100700788c */ /* 0x000fe4000bf01070 */
[----:B------:R-:W-:-:S02]  /*18b0*/  UIADD3 UR4, UPT, UPT, UR4, 0x7e, URZ ;  /* 0x0000007e04047890 */ /* 0x000fc4000fffe0ff */
[----:B------:R-:W-:-:S04]  /*18c0*/  USEL UR5, UR7, 0x10, UP0 ;  /* 0x0000001007057887 */ /* 0x000fc80008000000 */
[----:B------:R-:W-:Y:S02]  /*18d0*/  UIADD3 UR21, UPT, UPT, UR5, -0x1, URZ ;  /* 0xffffffff05157890 */ /* 0x000fe4000fffe0ff */
[----:B------:R-:W-:Y:S02]  /*18e0*/  @UP2 UIADD3 UR21, UPT, UPT, UR5, URZ, URZ ;  /* 0x000000ff05152290 */ /* 0x000fe4000fffe0ff */
[----:B------:R-:W-:Y:S02]  /*18f0*/  UIADD3 UR24, UPT, UPT, UR7, -UR5, URZ ;  /* 0x8000000507187290 */ /* 0x000fe4000fffe0ff */
[----:B------:R-:W-:Y:S02]  /*1900*/  UIADD3 UR13, UPT, UPT, UR21, 0x1, URZ ;  /* 0x00000001150d7890 */ /* 0x000fe4000fffe0ff */
[----:B--2-4-:R-:W-:-:S12]  /*1910*/  UIADD3 UR21, UPT, UPT, -UR21, URZ, URZ ;  /* 0x000000ff15157290 */ /* 0x014fd8000fffe1ff */
.L_x_43:
[----:B------:R-:W-:Y:S01]  /*1920*/  UISETP.NE.AND UP0, UPT, UR37, URZ, UPT ;  /* 0x000000ff2500728c */ /* 0x000fe2000bf05270 */
[----:B------:R-:W1:Y:S08]  /*1930*/  S2UR UR37, SR_CgaCtaId ;  /* 0x00000000002579c3 */ /* 0x000e700000008800 */
[----:B------:R-:W-:Y:S05]  /*1940*/  BRA.U UP0, `(.L_x_24) ;  /* 0x0000000100347547 */ /* 0x000fea000b800000 */
[----:B------:R-:W2:Y:S01]  /*1950*/  S2R R2, SR_CgaCtaId ;  /* 0x0000000000027919 */ /* 0x000ea20000008800 */
[----:B------:R-:W-:-:S04]  /*1960*/  MOV R3, 0x400 ;  /* 0x0000040000037802 */ /* 0x000fc80000000f00 */
[----:B--2---:R-:W-:Y:S02]  /*1970*/  LEA R2, R2, R3, 0x18 ;  /* 0x0000000302027211 */ /* 0x004fe400078ec0ff */
[----:B------:R-:W-:-:S03]  /*1980*/  SHF.L.U32 R3, R11, 0x1f, RZ ;  /* 0x0000001f0b037819 */ /* 0x000fc600000006ff */
[----:B------:R-:W-:-:S04]  /*1990*/  IMAD R2, R12, 0x8, R2 ;  /* 0x000000080c027824 */ /* 0x000fc800078e0202 */
[----:B------:R-:W2:Y:S02]  /*19a0*/  SYNCS.PHASECHK.TRANS64.TRYWAIT P0, [R2+URZ+0x1c0], R3 ;  /* 0x0001c003020075a7 */ /* 0x000ea400080011ff */
[----:B--2---:R-:W-:Y:S05]  /*19b0*/  @!P0 BRA `(.L_x_25) ;  /* 0x0000008400ec8947 */ /* 0x004fea0003800000 */
.L_x_156:
[----:B------:R-:W-:Y:S01]  /*19c0*/  VIADD R12, R12, 0x1 ;  /* 0x000000010c0c7836 */ /* 0x000fe20000000000 */
[----:B------:R2:W-:Y:S04]  /*19d0*/  SYNCS.ARRIVE.TRANS64.A1T0 RZ, [R2+URZ+0x1b0], RZ ;  /* 0x0001b0ff02ff79a7 */ /* 0x0005e800081000ff */
[----:B------:R-:W-:-:S04]  /*19e0*/  ISETP.NE.AND P0, PT, R12, 0x2, PT ;  /* 0x000000020c00780c */ /* 0x000fc80003f05270 */
[----:B------:R-:W-:Y:S02]  /*19f0*/  SEL R12, R12, RZ, P0 ;  /* 0x000000ff0c0c7207 */ /* 0x000fe40000000000 */
[----:B--2---:R-:W-:-:S04]  /*1a00*/  SEL R2, RZ, 0x1, P0 ;  /* 0x00000001ff027807 */ /* 0x004fc80000000000 */
[----:B------:R-:W-:-:S07]  /*1a10*/  LOP3.LUT R11, R11, R2, RZ, 0x3c, !PT ;  /* 0x000000020b0b7212 */ /* 0x000fce00078e3cff */
.L_x_24:
[----:B------:R-:W-:Y:S01]  /*1a20*/  UMOV UR6, 0x400 ;  /* 0x0000040000067882 */ /* 0x000fe20000000000 */
[----:B------:R-:W-:Y:S01]  /*1a30*/  SHF.L.U32 R2, R17, 0x1f, RZ ;  /* 0x0000001f11027819 */ /* 0x000fe200000006ff */
[----:B-1----:R-:W-:Y:S01]  /*1a40*/  ULEA UR6, UR37, UR6, 0x18 ;  /* 0x0000000625067291 */ /* 0x002fe2000f8ec0ff */
[----:B------:R-:W-:Y:S01]  /*1a50*/  R2UR UR35, R18 ;  /* 0x00000000122372ca */ /* 0x000fe200000e0000 */
[----:B------:R-:W-:Y:S01]  /*1a60*/  UISETP.GE.U32.AND UP0, UPT, UR4, 0x7f, UPT ;  /* 0x0000007f0400788c */ /* 0x000fe2000bf06070 */
[----:B------:R-:W-:Y:S01]  /*1a70*/  R2UR UR11, R19 ;  /* 0x00000000130b72ca */ /* 0x000fe200000e0000 */
[----:B------:R-:W-:Y:S01]  /*1a80*/  ULEA UR8, UR23, UR6, 0x3 ;  /* 0x0000000617087291 */ /* 0x000fe2000f8e18ff */
[----:B------:R-:W-:-:S08]  /*1a90*/  UMOV UR25, URZ ;  /* 0x000000ff00197c82 */ /* 0x000fd00008000000 */
[----:B------:R1:W2:Y:S01]  /*1aa0*/  SYNCS.PHASECHK.TRANS64.TRYWAIT P0, [UR8+0x80], R2 ;  /* 0x00008002ff0075a7 */ /* 0x0002a20008001108 */
[----:B------:R-:W-:-:S13]  /*1ab0*/  R2UR UR8, R15 ;  /* 0x000000000f0872ca */ /* 0x000fda00000e0000 */
[----:B------:R-:W-:Y:S01]  /*1ac0*/  ULEA UR11, UR8, UR11, 0x8 ;  /* 0x0000000b080b7291 */ /* 0x000fe2000f8e40ff */
[----:B-1----:R-:W-:-:S05]  /*1ad0*/  LEA.HI R2, R14, R14, RZ, 0x1 ;  /* 0x0000000e0e027211 */ /* 0x002fca00078f08ff */
[----:B------:R-:W-:-:S05]  /*1ae0*/  IMAD.SHL.U32 R2, R2, 0x40, RZ ;  /* 0x0000004002027824 */ /* 0x000fca00078e00ff */
[----:B------:R-:W-:-:S04]  /*1af0*/  LOP3.LUT R2, R2, 0xffffff80, RZ, 0xc0, !PT ;  /* 0xffffff8002027812 */ /* 0x000fc800078ec0ff */
[----:B------:R-:W-:-:S13]  /*1b00*/  R2UR UR9, R2 ;  /* 0x00000000020972ca */ /* 0x000fda00000e0000 */
[----:B------:R-:W-:Y:S01]  /*1b10*/  ULOP3.LUT UR35, UR9, 0x40, UR35, 0xf8, !UPT ;  /* 0x0000004009237892 */ /* 0x000fe2000f8ef823 */
[----:B------:R-:W-:Y:S11]  /*1b20*/  BRA.U !UP0, `(.L_x_26) ;  /* 0x0000000108c07547 */ /* 0x000ff6000b800000 */
[----:B------:R-:W-:Y:S01]  /*1b30*/  UMOV UR16, UR21 ;  /* 0x0000001500107c82 */ /* 0x000fe20008000000 */
[----:B------:R-:W-:Y:S01]  /*1b40*/  UMOV UR17, UR23 ;  /* 0x0000001700117c82 */ /* 0x000fe20008000000 */
[----:B------:R-:W-:-:S05]  /*1b50*/  UMOV UR34, URZ ;  /* 0x000000ff00227c82 */ /* 0x000fca0008000000 */
.L_x_32:
[----:B------:R-:W-:Y:S01]  /*1b60*/  ULEA UR33, UR17, UR6, 0x3 ;  /* 0x0000000611217291 */ /* 0x000fe2000f8e18ff */
[----:B------:R-:W-:Y:S01]  /*1b70*/  @P5 MOV R3, 0x6000 ;  /* 0x0000600000035802 */ /* 0x000fe20000000f00 */
[----:B-12-4-:R-:W-:Y:S10]  /*1b80*/  @P0 BRA `(.L_x_27) ;  /* 0x00000000000c0947 */ /* 0x016ff40003800000 */
[----:B------:R-:W-:-:S04]  /*1b90*/  SHF.L.U32 R4, R17, 0x1f, RZ ;  /* 0x0000001f11047819 */ /* 0x000fc800000006ff */
[----:B------:R-:W1:Y:S02]  /*1ba0*/  SYNCS.PHASECHK.TRANS64.TRYWAIT P0, [UR33+0x80], R4 ;  /* 0x00008004ff0075a7 */ /* 0x000e640008001121 */
[----:B-1----:R-:W-:Y:S05]  /*1bb0*/  @!P0 BRA `(.L_x_28) ;  /* 0x0000008400808947 */ /* 0x002fea0003800000 */
.L_x_27:
[----:B------:R2:W-:Y:S01]  /*1bc0*/  @P5 SYNCS.ARRIVE.TRANS64 RZ, [UR33], R3 ;  /* 0x00000003ffff59a7 */ /* 0x0005e20008000021 */
[----:B------:R-:W-:Y:S02]  /*1bd0*/  ULOP3.LUT UR8, UR22, 0x2, URZ, 0xfc, !UPT ;  /* 0x0000000216087892 */ /* 0x000fe4000f8efcff */
[----:B------:R-:W-:Y:S02]  /*1be0*/  UIADD3 UR16, UPT, UPT, UR16, 0x1, URZ ;  /* 0x0000000110107890 */ /* 0x000fe4000fffe0ff */
[----:B------:R-:W-:Y:S02]  /*1bf0*/  UISETP.NE.AND UP0, UPT, UR8, 0x2, UPT ;  /* 0x000000020800788c */ /* 0x000fe4000bf05270 */
[----:B------:R-:W-:-:S07]  /*1c00*/  UISETP.NE.AND UP2, UPT, UR16, 0x1, UPT ;  /* 0x000000011000788c */ /* 0x000fce000bf45270 */
[----:B------:R-:W-:Y:S05]  /*1c10*/  BRA.U UP0, `(.L_x_29) ;  /* 0x0000000100047547 */ /* 0x000fea000b800000 */
[----:B------:R-:W-:Y:S05]  /*1c20*/  BPT.TRAP 0x1 ;  /* 0x000000040000795c */ /* 0x000fea0000300000 */
.L_x_29:
[----:B------:R-:W-:Y:S04]  /*1c30*/  BSSY.RECONVERGENT B0, `(.L_x_30) ;  /* 0x0000003000007945 */ /* 0x000fe80003800200 */
[----:B------:R-:W-:Y:S05]  /*1c40*/  @!P4 BRA `(.L_x_31) ;  /* 0x000000000004c947 */ /* 0x000fea0003800000 */
[----:B------:R-:W-:Y:S05]  /*1c50*/  BPT.TRAP 0x1 ;  /* 0x000000040000795c */ /* 0x000fea0000300000 */
.L_x_31:
[----:B------:R-:W-:Y:S05]  /*1c60*/  BSYNC.RECONVERGENT B0 ;  /* 0x0000000000007941 */ /* 0x000fea0003800200 */
.L_x_30:
[----:B------:R-:W-:Y:S02]  /*1c70*/  UIADD3 UR23, UPT, UPT, UR17, 0x1, URZ ;  /* 0x0000000111177890 */ /* 0x000fe4000fffe0ff */
[----:B------:R-:W-:Y:S02]  /*1c80*/  ULEA UR32, UR17, UR6, 0xc ;  /* 0x0000000611207291 */ /* 0x000fe4000f8e60ff */
[----:B------:R-:W-:Y:S02]  /*1c90*/  UISETP.NE.AND UP0, UPT, UR23, 0x10, UPT ;  /* 0x000000101700788c */ /* 0x000fe4000bf05270 */
[----:B------:R-:W-:Y:S02]  /*1ca0*/  UIADD3 UR28, UP1, UPT, UR14, 0x80, URZ ;  /* 0x000000800e1c7890 */ /* 0x000fe4000ff3e0ff */
[----:B------:R-:W-:Y:S02]  /*1cb0*/  USEL UR9, URZ, 0x1, UP0 ;  /* 0x00000001ff097887 */ /* 0x000fe40008000000 */
[----:B------:R-:W-:-:S02]  /*1cc0*/  USEL UR23, UR23, URZ, UP0 ;  /* 0x000000ff17177287 */ /* 0x000fc40008000000 */
[----:B------:R-:W-:Y:S02]  /*1cd0*/  UIADD3 UR26, UP0, UPT, UR14, 0x180, URZ ;  /* 0x000001800e1a7890 */ /* 0x000fe4000ff1e0ff */
[----:B------:R-:W-:Y:S01]  /*1ce0*/  ULEA UR8, UR23, UR6, 0x3 ;  /* 0x0000000617087291 */ /* 0x000fe2000f8e18ff */
[----:B------:R-:W-:Y:S01]  /*1cf0*/  LOP3.LUT R17, R17, UR9, RZ, 0x3c, !PT ;  /* 0x0000000911117c12 */ /* 0x000fe2000f8e3cff */
[----:B------:R-:W-:Y:S02]  /*1d00*/  ULOP3.LUT UR33, UR33, 0xfefffff8, URZ, 0xc0, !UPT ;  /* 0xfefffff821217892 */ /* 0x000fe4000f8ec0ff */
[----:B------:R-:W-:Y:S01]  /*1d10*/  UIADD3.X UR29, UPT, UPT, URZ, UR15, URZ, UP1, !UPT ;  /* 0x0000000fff1d7290 */ /* 0x000fe20008ffe4ff */
[----:B-1----:R-:W-:Y:S01]  /*1d20*/  SHF.L.U32 R2, R17, 0x1f, RZ ;  /* 0x0000001f11027819 */ /* 0x002fe200000006ff */
[----:B------:R-:W-:Y:S02]  /*1d30*/  UIADD3 UR32, UPT, UPT, UR32, 0x6400, URZ ;  /* 0x0000640020207890 */ /* 0x000fe4000fffe0ff */
[----:B------:R-:W-:Y:S01]  /*1d40*/  UIADD3.X UR27, UPT, UPT, URZ, UR15, URZ, UP0, !UPT ;  /* 0x0000000fff1b7290 */ /* 0x000fe200087fe4ff */
[----:B------:R1:W4:Y:S01]  /*1d50*/  SYNCS.PHASECHK.TRANS64.TRYWAIT P0, [UR8+0x80], R2 ;  /* 0x00008002ff0075a7 */ /* 0x0003220008001108 */
[----:B------:R-:W-:Y:S01]  /*1d60*/  ULEA UR8, UR17, UR6, 0xd ;  /* 0x0000000611087291 */ /* 0x000fe2000f8e68ff */
[----:B------:R-:W-:Y:S01]  /*1d70*/  UMOV UR18, 0x0 ;  /* 0x0000000000127882 */ /* 0x000fe20000000000 */
[----:B------:R-:W-:-:S02]  /*1d80*/  UMOV UR19, 0x10000000 ;  /* 0x1000000000137882 */ /* 0x000fc40000000000 */
[----:B------:R-:W-:Y:S01]  /*1d90*/  UIADD3 UR8, UPT, UPT, UR8, 0x16400, URZ ;  /* 0x0001640008087890 */ /* 0x000fe2000fffe0ff */
[----:B------:R2:W-:Y:S01]  /*1da0*/  UTMALDG.3D.2CTA [UR32], [UR28], desc[UR18] ;  /* 0x000012201c0075b4 */ /* 0x0005e20008211000 */
[----:B------:R-:W-:Y:S01]  /*1db0*/  UMOV UR10, UR34 ;  /* 0x00000022000a7c82 */ /* 0x000fe20008000000 */
[----:B------:R-:W-:Y:S01]  /*1dc0*/  UMOV UR12, UR36 ;  /* 0x00000024000c7c82 */ /* 0x000fe20008000000 */
[----:B------:R-:W-:Y:S01]  /*1dd0*/  UMOV UR9, UR33 ;  /* 0x0000002100097c82 */ /* 0x000fe20008000000 */
[----:B------:R-:W-:Y:S01]  /*1de0*/  UMOV UR25, UR13 ;  /* 0x0000000d00197c82 */ /* 0x000fe20008000000 */
[----:B------:R-:W-:-:S03]  /*1df0*/  UMOV UR17, UR23 ;  /* 0x0000001700117c82 */ /* 0x000fc60008000000 */
[----:B------:R1:W-:Y:S01]  /*1e00*/  UTMALDG.3D.2CTA [UR8], [UR26], desc[UR18] ;  /* 0x000012081a0075b4 */ /* 0x0003e20008211000 */
[----:B--2---:R-:W-:Y:S01]  /*1e10*/  UIADD3 UR34, UPT, UPT, UR34, 0x40, URZ ;  /* 0x0000004022227890 */ /* 0x004fe2000fffe0ff */
[----:B------:R-:W-:Y:S11]  /*1e20*/  BRA.U UP2, `(.L_x_32) ;  /* 0xfffffffd024c7547 */ /* 0x000ff6000b83ffff */
.L_x_26:
[----:B-1----:R-:W-:Y:S01]  /*1e30*/  ULEA UR8, UR23, UR6, 0x3 ;  /* 0x0000000617087291 */ /* 0x002fe2000f8e18ff */
[----:B------:R-:W-:Y:S01]  /*1e40*/  SHF.L.U32 R2, R17, 0x1f, RZ ;  /* 0x0000001f11027819 */ /* 0x000fe200000006ff */
[----:B------:R-:W-:Y:S01]  /*1e50*/  @!P1 SYNCS.ARRIVE.TRANS64.A1T0 RZ, [UR6+0x148], RZ ;  /* 0x000148ffffff99a7 */ /* 0x000fe20008100006 */
[----:B------:R-:W-:-:S06]  /*1e60*/  UISETP.GT.AND UP0, UPT, UR7, UR5, UPT ;  /* 0x000000050700728c */ /* 0x000fcc000bf04270 */
[----:B--2-4-:R1:W2:Y:S03]  /*1e70*/  SYNCS.PHASECHK.TRANS64.TRYWAIT P0, [UR8+0x80], R2 ;  /* 0x00008002ff0075a7 */ /* 0x0142a60008001108 */
[----:B------:R-:W-:Y:S05]  /*1e80*/  BRA.U !UP0, `(.L_x_33) ;  /* 0x0000000108c07547 */ /* 0x000fea000b800000 */
[----:B------:R-:W-:Y:S01]  /*1e90*/  UIADD3 UR26, UPT, UPT, UR24, UR25, URZ ;  /* 0x00000019181a7290 */ /* 0x000fe2000fffe0ff */
[----:B------:R-:W-:-:S11]  /*1ea0*/  UMOV UR27, UR23 ;  /* 0x00000017001b7c82 */ /* 0x000fd60008000000 */
.L_x_39:
[----:B------:R-:W-:Y:S01]  /*1eb0*/  ULEA UR17, UR27, UR6, 0x3 ;  /* 0x000000061b117291 */ /* 0x000fe2000f8e18ff */
[----:B--2---:R-:W-:Y:S01]  /*1ec0*/  @P5 MOV R3, 0x6000 ;  /* 0x0000600000035802 */ /* 0x004fe20000000f00 */
[----:B-12---:R-:W-:Y:S10]  /*1ed0*/  @P0 BRA `(.L_x_34) ;  /* 0x00000000000c0947 */ /* 0x006ff40003800000 */
[----:B------:R-:W-:-:S04]  /*1ee0*/  SHF.L.U32 R4, R17, 0x1f, RZ ;  /* 0x0000001f11047819 */ /* 0x000fc800000006ff */
[----:B------:R-:W2:Y:S02]  /*1ef0*/  SYNCS.PHASECHK.TRANS64.TRYWAIT P0, [UR17+0x80], R4 ;  /* 0x00008004ff0075a7 */ /* 0x000ea40008001111 */
[----:B--2---:R-:W-:Y:S05]  /*1f00*/  @!P0 BRA `(.L_x_35) ;  /* 0x0000008000c48947 */ /* 0x004fea0003800000 */
.L_x_34:
[----:B------:R2:W-:Y:S01]  /*1f10*/  @P5 SYNCS.ARRIVE.TRANS64 RZ, [UR17], R3 ;  /* 0x00000003ffff59a7 */ /* 0x0005e20008000011 */
[----:B------:R-:W-:-:S04]  /*1f20*/  ULOP3.LUT UR8, UR22, 0x2, URZ, 0xfc, !UPT ;  /* 0x0000000216087892 */ /* 0x000fc8000f8efcff */
[----:B------:R-:W-:-:S09]  /*1f30*/  UISETP.NE.AND UP0, UPT, UR8, 0x2, UPT ;  /* 0x000000020800788c */ /* 0x000fd2000bf05270 */
[----:B------:R-:W-:Y:S05]  /*1f40*/  BRA.U UP0, `(.L_x_36) ;  /* 0x0000000100047547 */ /* 0x000fea000b800000 */
[----:B------:R-:W-:Y:S05]  /*1f50*/  BPT.TRAP 0x1 ;  /* 0x000000040000795c */ /* 0x000fea0000300000 */
.L_x_36:
[----:B------:R-:W-:Y:S04]  /*1f60*/  BSSY.RECONVERGENT B0, `(.L_x_37) ;  /* 0x0000003000007945 */ /* 0x000fe80003800200 */
[----:B------:R-:W-:Y:S05]  /*1f70*/  @!P4 BRA `(.L_x_38) ;  /* 0x000000000004c947 */ /* 0x000fea0003800000 */
[----:B------:R-:W-:Y:S05]  /*1f80*/  BPT.TRAP 0x1 ;  /* 0x000000040000795c */ /* 0x000fea0000300000 */
.L_x_38:
[----:B------:R-:W-:Y:S05]  /*1f90*/  BSYNC.RECONVERGENT B0 ;  /* 0x0000000000007941 */ /* 0x000fea0003800200 */
.L_x_37:
        /* <DEDUP_REMOVED lines=9> */
[----:B------:R-:W-:Y:S02]  /*2030*/  USHF.L.U32 UR18, UR25, 0x6, URZ ;  /* 0x0000000619127899 */ /* 0x000fe400080006ff */
[----:B------:R-:W-:Y:S01]  /*2040*/  ULOP3.LUT UR17, UR17, 0xfefffff8, URZ, 0xc0, !UPT ;  /* 0xfefffff811117892 */ /* 0x000fe2000f8ec0ff */
[----:B-1----:R-:W-:Y:S01]  /*2050*/  SHF.L.U32 R2, R17, 0x1f, RZ ;  /* 0x0000001f11027819 */ /* 0x002fe200000006ff */
[----:B------:R-:W-:Y:S02]  /*2060*/  UIADD3 UR16, UPT, UPT, UR16, 0x6400, URZ ;  /* 0x0000640010107890 */ /* 0x000fe4000fffe0ff */
[----:B------:R-:W-:Y:S01]  /*2070*/  UIADD3.X UR33, UPT, UPT, URZ, UR15, URZ, UP1, !UPT ;  /* 0x0000000fff217290 */ /* 0x000fe20008ffe4ff */
[----:B------:R4:W1:Y:S01]  /*2080*/  SYNCS.PHASECHK.TRANS64.TRYWAIT P0, [UR8+0x80], R2 ;  /* 0x00008002ff0075a7 */ /* 0x0008620008001108 */
[----:B------:R-:W-:-:S02]  /*2090*/  ULEA UR8, UR27, UR6, 0xd ;  /* 0x000000061b087291 */ /* 0x000fc4000f8e68ff */
[----:B------:R-:W-:Y:S02]  /*20a0*/  UIADD3.X UR31, UPT, UPT, URZ, UR15, URZ, UP0, !UPT ;  /* 0x0000000fff1f7290 */ /* 0x000fe400087fe4ff */
[----:B------:R-:W-:Y:S01]  /*20b0*/  UIADD3 UR8, UPT, UPT, UR8, 0x16400, URZ ;  /* 0x0001640008087890 */ /* 0x000fe2000fffe0ff */
[----:B------:R-:W-:Y:S01]  /*20c0*/  UMOV UR28, 0x0 ;  /* 0x00000000001c7882 */ /* 0x000fe20000000000 */
[----:B------:R-:W-:Y:S01]  /*20d0*/  UMOV UR29, 0x10000000 ;  /* 0x10000000001d7882 */ /* 0x000fe20000000000 */
[----:B------:R-:W-:Y:S01]  /*20e0*/  UMOV UR19, UR35 ;  /* 0x0000002300137c82 */ /* 0x000fe20008000000 */
[----:B------:R-:W-:Y:S01]  /*20f0*/  UMOV UR20, UR36 ;  /* 0x0000002400147c82 */ /* 0x000fe20008000000 */
[----:B------:R-:W-:Y:S01]  /*2100*/  UMOV UR12, UR36 ;  /* 0x00000024000c7c82 */ /* 0x000fe20008000000 */
[----:B------:R-:W-:Y:S01]  /*2110*/  UMOV UR9, UR17 ;  /* 0x0000001100097c82 */ /* 0x000fe20008000000 */
[----:B------:R-:W-:Y:S01]  /*2120*/  UMOV UR10, UR18 ;  /* 0x00000012000a7c82 */ /* 0x000fe20008000000 */
[----:B------:R4:W-:Y:S01]  /*2130*/  UTMALDG.3D.2CTA [UR16], [UR32], desc[UR28] ;  /* 0x00001c10200075b4 */ /* 0x0009e20008211000 */
[----:B------:R-:W-:Y:S01]  /*2140*/  UIADD3 UR25, UPT, UPT, UR25, 0x1, URZ ;  /* 0x0000000119197890 */ /* 0x000fe2000fffe0ff */
[----:B------:R-:W-:-:S03]  /*2150*/  UMOV UR27, UR23 ;  /* 0x00000017001b7c82 */ /* 0x000fc60008000000 */
[----:B------:R-:W-:Y:S01]  /*2160*/  UISETP.NE.AND UP0, UPT, UR25, UR26, UPT ;  /* 0x0000001a1900728c */ /* 0x000fe2000bf05270 */
[----:B------:R4:W-:Y:S08]  /*2170*/  UTMALDG.3D.2CTA [UR8], [UR30], desc[UR28] ;  /* 0x00001c081e0075b4 */ /* 0x0009f00008211000 */
[----:B----4-:R-:W-:Y:S05]  /*2180*/  BRA.U UP0, `(.L_x_39) ;  /* 0xfffffffd00487547 */ /* 0x010fea000b83ffff */
.L_x_33:
[C---:B-1----:R-:W-:Y:S01]  /*2190*/  LEA R2, R16.reuse, UR6, 0x3 ;  /* 0x0000000610027c11 */ /* 0x042fe2000f8e18ff */
[----:B------:R-:W-:Y:S01]  /*21a0*/  NOP ;  /* 0x0000000000007918 */ /* 0x000fe20000000000 */
[----:B--2---:R-:W-:Y:S02]  /*21b0*/  SHF.L.U32 R3, R13, 0x1f, RZ ;  /* 0x0000001f0d037819 */ /* 0x004fe400000006ff */
[----:B------:R-:W-:Y:S02]  /*21c0*/  LEA R4, R16, UR6, 0x4 ;  /* 0x0000000610047c11 */ /* 0x000fe4000f8e20ff */
[----:B------:R-:W1:Y:S02]  /*21d0*/  SYNCS.PHASECHK.TRANS64.TRYWAIT P0, [R2+URZ+0x150], R3 ;  /* 0x00015003020075a7 */ /* 0x000e6400080011ff */
[----:B-1----:R-:W-:Y:S05]  /*21e0*/  @!P0 BRA `(.L_x_40) ;  /* 0x0000008000248947 */ /* 0x002fea0003800000 */
.L_x_159:
[----:B------:R-:W2:Y:S01]  /*21f0*/  LDS.128 R4, [R4+0x1e0] ;  /* 0x0001e00004047984 */ /* 0x000ea20000000c00 */
[----:B------:R-:W-:Y:S01]  /*2200*/  ISETP.GE.AND P0, PT, R40, 0x1, PT ;  /* 0x000000012800780c */ /* 0x000fe20003f06270 */
[----:B-1----:R-:W-:Y:S01]  /*2210*/  VIADD R2, R2, 0x160 ;  /* 0x0000016002027836 */ /* 0x002fe20000000000 */
[----:B------:R-:W-:Y:S01]  /*2220*/  @!PT LDS RZ, [RZ] ;  /* 0x00000000fffff984 */ /* 0x000fe20000000800 */
[----:B------:R-:W-:Y:S01]  /*2230*/  @!PT LDS RZ, [RZ] ;  /* 0x00000000fffff984 */ /* 0x000fe20000000800 */
[----:B------:R-:W-:Y:S01]  /*2240*/  @!PT LDS RZ, [RZ] ;  /* 0x00000000fffff984 */ /* 0x000fe20000000800 */
[----:B------:R-:W-:Y:S01]  /*2250*/  @!PT LDS RZ, [RZ] ;  /* 0x00000000fffff984 */ /* 0x000fe20000000800 */
[----:B------:R1:W-:Y:S06]  /*2260*/  MEMBAR.ALL.CTA ;  /* 0x0000000000007992 */ /* 0x0003ec0000008000 */
[----:B-1----:R-:W1:Y:S01]  /*2270*/  FENCE.VIEW.ASYNC.S ;  /* 0x00000000000073c6 */ /* 0x002e620000000000 */
[----:B------:R-:W-:-:S04]  /*2280*/  PRMT R2, RZ, 0x654, R2 ;  /* 0x00000654ff027816 */ /* 0x000fc80000000002 */
[----:B-1----:R1:W-:Y:S01]  /*2290*/  SYNCS.ARRIVE.TRANS64.RED.A1T0 RZ, [R2+URZ], RZ ;  /* 0x000000ff02ff79a7 */ /* 0x0023e200081004ff */
[----:B--2---:R-:W-:-:S13]  /*22a0*/  LOP3.LUT P2, RZ, R6, 0x1, RZ, 0xc0, !PT ;  /* 0x0000000106ff7812 */ /* 0x004fda000784c0ff */
[----:B------:R-:W-:Y:S01]  /*22b0*/  @P2 SHF.R.U32.HI R3, RZ, 0x10, R5 ;  /* 0x00000010ff032819 */ /* 0x000fe20000011605 */
[----:B------:R-:W-:Y:S01]  /*22c0*/  VOTEU.ANY UP0, P2 ;  /* 0x0000000000ff7886 */ /* 0x000fe20001000100 */
[----:B------:R-:W-:Y:S02]  /*22d0*/  @P2 MOV R10, R4 ;  /* 0x00000004000a2202 */ /* 0x000fe40000000f00 */
[----:B------:R-:W-:Y:S02]  /*22e0*/  @P2 R2UR.BROADCAST UR8, R3 ;  /* 0x00000000030822ca */ /* 0x000fe400008e0000 */
[----:B------:R-:W-:-:S11]  /*22f0*/  @P2 LOP3.LUT R9, R5, 0xffff, RZ, 0xc0, !PT ;  /* 0x0000ffff05092812 */ /* 0x000fd600078ec0ff */
[----:B------:R-:W-:Y:S01]  /*2300*/  @UP0 UMOV UR36, UR8 ;  /* 0x0000000800240c82 */ /* 0x000fe20008000000 */
[----:B-1----:R-:W-:Y:S05]  /*2310*/  @!P0 BRA `(.L_x_41) ;  /* 0x0000000000b88947 */ /* 0x002fea0003800000 */
[----:B------:R-:W3:Y:S01]  /*2320*/  LDC.64 R4, c[0x0][0xb18] ;  /* 0x0002c600ff047b82 */ /* 0x000ee20000000a00 */
[----:B------:R-:W-:-:S07]  /*2330*/  ISETP.NE.AND P3, PT, R40, 0x1, PT ;  /* 0x000000012800780c */ /* 0x000fce0003f65270 */
[----:B------:R-:W1:Y:S08]  /*2340*/  LDC.64 R6, c[0x0][0xb10] ;  /* 0x0002c400ff067b82 */ /* 0x000e700000000a00 */
[----:B------:R-:W2:Y:S08]  /*2350*/  LDC R14, c[0x0][0xb20] ;  /* 0x0002c800ff0e7b82 */ /* 0x000eb00000000800 */
[----:B------:R-:W4:Y:S01]  /*2360*/  LDC R15, c[0x0][0xb0c] ;  /* 0x0002c300ff0f7b82 */ /* 0x000f220000000800 */
[----:B---3--:R-:W-:Y:S01]  /*2370*/  IMAD.HI.U32 R21, R0, R5, RZ ;  /* 0x0000000500157227 */ /* 0x008fe200078e00ff */
[----:B------:R-:W-:-:S03]  /*2380*/  ISETP.NE.AND P0, PT, R4, 0x1, PT ;  /* 0x000000010400780c */ /* 0x000fc60003f05270 */
[----:B------:R-:W-:-:S03]  /*2390*/  IMAD.HI.U32 R5, R9, R5, RZ ;  /* 0x0000000509057227 */ /* 0x000fc600078e00ff */
[----:B------:R-:W3:Y:S01]  /*23a0*/  LDC.64 R2, c[0x0][0xb28] ;  /* 0x0002ca00ff027b82 */ /* 0x000ee20000000a00 */
[----:B-1----:R-:W-:-:S04]  /*23b0*/  IMAD.HI.U32 R22, R8, R6, RZ ;  /* 0x0000000608167227 */ /* 0x002fc800078e00ff */
[----:B------:R-:W-:Y:S01]  /*23c0*/  IMAD.HI.U32 R23, R10, R6, RZ ;  /* 0x000000060a177227 */ /* 0x000fe200078e00ff */
[----:B------:R-:W-:Y:S02]  /*23d0*/  SHF.R.U32.HI R22, RZ, R7, R22 ;  /* 0x00000007ff167219 */ /* 0x000fe40000011616 */
[-C--:B--2---:R-:W-:Y:S02]  /*23e0*/  SHF.R.U32.HI R21, RZ, R14.reuse, R21 ;  /* 0x0000000eff157219 */ /* 0x084fe40000011615 */
[----:B------:R-:W-:Y:S02]  /*23f0*/  SHF.R.U32.HI R5, RZ, R14, R5 ;  /* 0x0000000eff057219 */ /* 0x000fe40000011605 */
[----:B------:R-:W-:Y:S02]  /*2400*/  SEL R21, R0, R21, !P0 ;  /* 0x0000001500157207 */ /* 0x000fe40004000000 */
[----:B------:R-:W-:Y:S02]  /*2410*/  SHF.R.U32.HI R23, RZ, R7, R23 ;  /* 0x00000007ff177219 */ /* 0x000fe40000011617 */
[----:B----4-:R-:W-:-:S02]  /*2420*/  ISETP.NE.AND P1, PT, R15, 0x1, PT ;  /* 0x000000010f00780c */ /* 0x010fc40003f25270 */
[----:B------:R-:W-:Y:S02]  /*2430*/  SEL R5, R9, R5, !P0 ;  /* 0x0000000509057207 */ /* 0x000fe40004000000 */
[----:B------:R-:W-:Y:S02]  /*2440*/  SEL R22, R8, R22, !P1 ;  /* 0x0000001608167207 */ /* 0x000fe40004800000 */
[----:B------:R-:W-:Y:S01]  /*2450*/  SEL R23, R10, R23, !P1 ;  /* 0x000000170a177207 */ /* 0x000fe20004800000 */
[----:B---3--:R-:W-:-:S04]  /*2460*/  IMAD.HI.U32 R20, R21, R2, RZ ;  /* 0x0000000215147227 */ /* 0x008fc800078e00ff */
        /* <DEDUP_REMOVED lines=10> */
[----:B------:R-:W-:-:S04]  /*2510*/  @!P0 IMAD.HI.U32 R7, R23, R2, RZ ;  /* 0x0000000217078227 */ /* 0x000fc800078e00ff */
[----:B------:R-:W-:Y:S01]  /*2520*/  IMAD.MOV R2, RZ, RZ, -R6 ;  /* 0x000000ffff027224 */ /* 0x000fe200078e0a06 */
[----:B------:R-:W-:Y:S02]  /*2530*/  @!P0 SHF.R.U32.HI R3, RZ, R3, R7 ;  /* 0x00000003ff038219 */ /* 0x000fe40000011607 */
[----:B------:R-:W-:Y:S01]  /*2540*/  IADD3 R7, PT, PT, -R5, RZ, RZ ;  /* 0x000000ff05077210 */ /* 0x000fe20007ffe1ff */
[----:B------:R-:W-:Y:S01]  /*2550*/  IMAD R2, R40, R2, R5 ;  /* 0x0000000228027224 */ /* 0x000fe200078e0205 */
        /* <DEDUP_REMOVED lines=10> */
.L_x_41:
[----:B------:R-:W1:Y:S02]  /*2600*/  LDCU UR8, c[0x0][0xb30] ;  /* 0x00016600ff0877ac */ /* 0x000e640008000800 */
[----:B-1----:R-:W-:-:S09]  /*2610*/  UISETP.NE.AND UP0, UPT, UR8, 0x1, UPT ;  /* 0x000000010800788c */ /* 0x002fd2000bf05270 */
[----:B------:R-:W-:Y:S05]  /*2620*/  BRA.U UP0, `(.L_x_42) ;  /* 0x0000000100407547 */ /* 0x000fea000b800000 */
[----:B------:R-:W1:Y:S08]  /*2630*/  LDC.64 R4, c[0x0][0xb10] ;  /* 0x0002c400ff047b82 */ /* 0x000e700000000a00 */
[----:B------:R-:W2:Y:S08]  /*2640*/  LDC.64 R2, c[0x0][0xb18] ;  /* 0x0002c600ff027b82 */ /* 0x000eb00000000a00 */
[----:B------:R-:W4:Y:S08]  /*2650*/  LDC R6, c[0x0][0xb20] ;  /* 0x0002c800ff067b82 */ /* 0x000f300000000800 */
[----:B------:R-:W3:Y:S01]  /*2660*/  LDC R7, c[0x0][0xb0c] ;  /* 0x0002c300ff077b82 */ /* 0x000ee20000000800 */
[----:B-1----:R-:W-:-:S05]  /*2670*/  IMAD.HI.U32 R4, R10, R4, RZ ;  /* 0x000000040a047227 */ /* 0x002fca00078e00ff */
[----:B------:R-:W-:Y:S01]  /*2680*/  SHF.R.U32.HI R4, RZ, R5, R4 ;  /* 0x00000005ff047219 */ /* 0x000fe20000011604 */
[----:B--2---:R-:W-:Y:S01]  /*2690*/  IMAD.HI.U32 R3, R9, R3, RZ ;  /* 0x0000000309037227 */ /* 0x004fe200078e00ff */
[----:B------:R-:W-:-:S04]  /*26a0*/  ISETP.NE.AND P0, PT, R2, 0x1, PT ;  /* 0x000000010200780c */ /* 0x000fc80003f05270 */
[----:B----4-:R-:W-:-:S04]  /*26b0*/  SHF.R.U32.HI R3, RZ, R6, R3 ;  /* 0x00000006ff037219 */ /* 0x010fc80000011603 */
[----:B------:R-:W-:Y:S02]  /*26c0*/  SEL R3, R9, R3, !P0 ;  /* 0x0000000309037207 */ /* 0x000fe40004000000 */
[----:B---3--:R-:W-:-:S04]  /*26d0*/  ISETP.NE.AND P1, PT, R7, 0x1, PT ;  /* 0x000000010700780c */ /* 0x008fc80003f25270 */
[----:B------:R-:W-:-:S05]  /*26e0*/  SEL R4, R10, R4, !P1 ;  /* 0x000000040a047207 */ /* 0x000fca0004800000 */
[----:B------:R-:W-:Y:S02]  /*26f0*/  IMAD.IADD R5, R3, 0x1, -R4 ;  /* 0x0000000103057824 */ /* 0x000fe400078e0a04 */
[----:B------:R-:W-:Y:S02]  /*2700*/  IMAD.IADD R3, R4, 0x1, -R3 ;  /* 0x0000000104037824 */ /* 0x000fe400078e0a03 */
[----:B------:R-:W-:Y:S02]  /*2710*/  IMAD R10, R5, R7, R10 ;  /* 0x00000007050a7224 */ /* 0x000fe400078e020a */
[----:B------:R-:W-:-:S07]  /*2720*/  IMAD R9, R3, R2, R9 ;  /* 0x0000000203097224 */ /* 0x000fce00078e0209 */
.L_x_42:
[----:B------:R-:W-:Y:S01]  /*2730*/  VIADD R16, R16, 0x1 ;  /* 0x0000000110107836 */ /* 0x000fe20000000000 */
[----:B------:R-:W-:Y:S01]  /*2740*/  PLOP3.LUT P1, PT, PT, PT, PT, 0x80, 0x8 ;  /* 0x000000000008781c */ /* 0x000fe20003f2f070 */
[----:B------:R-:W-:Y:S02]  /*2750*/  IMAD.IADD R14, R10, 0x1, R95 ;  /* 0x000000010a0e7824 */ /* 0x000fe400078e025f */
[----:B------:R-:W-:Y:S01]  /*2760*/  IMAD.IADD R15, R9, 0x1, R94 ;  /* 0x00000001090f7824 */ /* 0x000fe200078e025e */
[----:B------:R-:W-:-:S04]  /*2770*/  ISETP.NE.AND P0, PT, R16, 0x2, PT ;  /* 0x000000021000780c */ /* 0x000fc80003f05270 */
[----:B------:R-:W-:Y:S02]  /*2780*/  SEL R2, RZ, 0x1, P0 ;  /* 0x00000001ff027807 */ /* 0x000fe40000000000 */
[----:B------:R-:W-:Y:S02]  /*2790*/  SEL R16, R16, RZ, P0 ;  /* 0x000000ff10107207 */ /* 0x000fe40000000000 */
[----:B------:R-:W-:Y:S01]  /*27a0*/  LOP3.LUT R13, R13, R2, RZ, 0x3c, !PT ;  /* 0x000000020d0d7212 */ /* 0x000fe200078e3cff */
[----:B------:R-:W-:Y:S06]  /*27b0*/  @P2 BRA `(.L_x_43) ;  /* 0xfffffff000582947 */ /* 0x000fec000383ffff */
[----:B------:R-:W-:Y:S01]  /*27c0*/  UIADD3 UR6, UPT, UPT, UR6, 0x80, URZ ;  /* 0x0000008006067890 */ /* 0x000fe2000fffe0ff */
[----:B------:R-:W-:-:S03]  /*27d0*/  SHF.L.U32 R2, R17, 0x1f, RZ ;  /* 0x0000001f11027819 */ /* 0x000fc600000006ff */
[----:B------:R-:W-:-:S09]  /*27e0*/  ULEA UR4, UR23, UR6, 0x3 ;  /* 0x0000000617047291 */ /* 0x000fd2000f8e18ff */
[----:B------:R-:W1:Y:S02]  /*27f0*/  SYNCS.PHASECHK.TRANS64.TRYWAIT P0, [UR4], R2 ;  /* 0x00000002ff0075a7 */ /* 0x000e640008001104 */
[----:B-1----:R-:W-:Y:S05]  /*2800*/  @!P0 BRA `(.L_x_44) ;  /* 0x0000007800b08947 */ /* 0x002fea0003800000 */
.L_x_161:
[----:B------:R-:W-:-:S04]  /*2810*/  UIADD3 UR5, UPT, UPT, UR23, 0x1, URZ ;  /* 0x0000000117057890 */ /* 0x000fc8000fffe0ff */
[----:B------:R-:W-:-:S04]  /*2820*/  UISETP.NE.AND UP0, UPT, UR5, 0x10, UPT ;  /* 0x000000100500788c */ /* 0x000fc8000bf05270 */
[----:B------:R-:W-:Y:S02]  /*2830*/  USEL UR7, URZ, 0x1, UP0 ;  /* 0x00000001ff077887 */ /* 0x000fe40008000000 */
[----:B------:R-:W-:-:S04]  /*2840*/  USEL UR5, UR5, URZ, UP0 ;  /* 0x000000ff05057287 */ /* 0x000fc80008000000 */
[----:B------:R-:W-:Y:S01]  /*2850*/  ULEA UR4, UR5, UR6, 0x3 ;  /* 0x0000000605047291 */ /* 0x000fe2000f8e18ff */
[----:B-1----:R-:W-:-:S04]  /*2860*/  LOP3.LUT R2, R17, UR7, RZ, 0x3c, !PT ;  /* 0x0000000711027c12 */ /* 0x002fc8000f8e3cff */
[----:B------:R-:W-:-:S04]  /*2870*/  SHF.L.U32 R3, R2, 0x1f, RZ ;  /* 0x0000001f02037819 */ /* 0x000fc800000006ff */
[----:B------:R-:W1:Y:S02]  /*2880*/  SYNCS.PHASECHK.TRANS64.TRYWAIT P0, [UR4], R3 ;  /* 0x00000003ff0075a7 */ /* 0x000e640008001104 */
[----:B-1----:R-:W-:Y:S05]  /*2890*/  @!P0 BRA `(.L_x_45) ;  /* 0x0000007800a48947 */ /* 0x002fea0003800000 */
.L_x_163:
[----:B------:R-:W-:-:S04]  /*28a0*/  UIADD3 UR5, UPT, UPT, UR5, 0x1, URZ ;  /* 0x0000000105057890 */ /* 0x000fc8000fffe0ff */
[----:B------:R-:W-:-:S04]  /*28b0*/  UISETP.NE.AND UP0, UPT, UR5, 0x10, UPT ;  /* 0x000000100500788c */ /* 0x000fc8000bf05270 */
[----:B------:R-:W-:Y:S02]  /*28c0*/  USEL UR7, URZ, 0x1, UP0 ;  /* 0x00000001ff077887 */ /* 0x000fe40008000000 */
[----:B------:R-:W-:-:S04]  /*28d0*/  USEL UR5, UR5, URZ, UP0 ;  /* 0x000000ff05057287 */ /* 0x000fc80008000000 */
[----:B------:R-:W-:Y:S01]  /*28e0*/  ULEA UR4, UR5, UR6, 0x3 ;  /* 0x0000000605047291 */ /* 0x000fe2000f8e18ff */
[----:B------:R-:W-:-:S04]  /*28f0*/  LOP3.LUT R2, R2, UR7, RZ, 0x3c, !PT ;  /* 0x0000000702027c12 */ /* 0x000fc8000f8e3cff */
[----:B-1----:R-:W-:-:S04]  /*2900*/  SHF.L.U32 R3, R2, 0x1f, RZ ;  /* 0x0000001f02037819 */ /* 0x002fc800000006ff */
[----:B------:R-:W1:Y:S02]  /*2910*/  SYNCS.PHASECHK.TRANS64.TRYWAIT P0, [UR4], R3 ;  /* 0x00000003ff0075a7 */ /* 0x000e640008001104 */
[----:B-1----:R-:W-:Y:S05]  /*2920*/  @!P0 BRA `(.L_x_46) ;  /* 0x0000007800988947 */ /* 0x002fea0003800000 */
.L_x_165:
        /* <DEDUP_REMOVED lines=9> */
.L_x_167:
        /* <DEDUP_REMOVED lines=9> */
.L_x_169:
        /* <DEDUP_REMOVED lines=9> */
.L_x_171:
        /* <DEDUP_REMOVED lines=9> */
.L_x_173:
        /* <DEDUP_REMOVED lines=9> */
.L_x_175:
        /* <DEDUP_REMOVED lines=9> */
.L_x_177:
        /* <DEDUP_REMOVED lines=9> */
.L_x_179:
        /* <DEDUP_REMOVED lines=9> */
.L_x_181:
        /* <DEDUP_REMOVED lines=9> */
.L_x_183:
        /* <DEDUP_REMOVED lines=9> */
.L_x_185:
        /* <DEDUP_REMOVED lines=9> */
.L_x_187:
        /* <DEDUP_REMOVED lines=9> */
.L_x_189:
[----:B------:R-:W-:-:S04]  /*2ff0*/  UIADD3 UR5, UPT, UPT, UR5, 0x1, URZ ;  /* 0x0000000105057890 */ /* 0x000fc8000fffe0ff */
[----:B------:R-:W-:-:S04]  /*3000*/  UISETP.NE.AND UP0, UPT, UR5, 0x10, UPT ;  /* 0x000000100500788c */ /* 0x000fc8000bf05270 */
[----:B------:R-:W-:Y:S02]  /*3010*/  USEL UR4, URZ, 0x1, UP0 ;  /* 0x00000001ff047887 */ /* 0x000fe40008000000 */
[----:B------:R-:W-:-:S04]  /*3020*/  USEL UR5, UR5, URZ, UP0 ;  /* 0x000000ff05057287 */ /* 0x000fc80008000000 */
[----:B------:R-:W-:Y:S01]  /*3030*/  ULEA UR5, UR5, UR6, 0x3 ;  /* 0x0000000605057291 */ /* 0x000fe2000f8e18ff */
[----:B------:R-:W-:-:S04]  /*3040*/  LOP3.LUT R2, R2, UR4, RZ, 0x3c, !PT ;  /* 0x0000000402027c12 */ /* 0x000fc8000f8e3cff */
[----:B------:R-:W-:Y:S01]  /*3050*/  SHF.L.U32 R2, R2, 0x1f, RZ ;  /* 0x0000001f02027819 */ /* 0x000fe200000006ff */
[----:B-1-3--:R-:W-:-:S07]  /*3060*/  IMAD.U32 R0, RZ, RZ, UR5 ;  /* 0x00000005ff007e24 */ /* 0x00afce000f8e00ff */
.L_x_59:
[----:B-1----:R1:W2:Y:S02]  /*3070*/  SYNCS.PHASECHK.TRANS64.TRYWAIT P0, [R0+URZ], R2 ;  /* 0x00000002000075a7 */ /* 0x0022a400080011ff */
[----:B--2---:R-:W-:Y:S05]  /*3080*/  @!P0 NANOSLEEP.SYNCS 0x989680 ;  /* 0x009896800000895d */ /* 0x004fea0003900000 */
[----:B------:R-:W2:Y:S02]  /*3090*/  @!P0 SYNCS.PHASECHK.TRANS64 P0, [R0+URZ], R2 ;  /* 0x00000002000085a7 */ /* 0x000ea400080010ff */
[----:B--2---:R-:W-:Y:S05]  /*30a0*/  @P0 EXIT ;  /* 0x000000000000094d */ /* 0x004fea0003800000 */
[----:B------:R-:W-:Y:S05]  /*30b0*/  BRA `(.L_x_59) ;  /* 0xfffffffc00ec7947 */ /* 0x000fea000383ffff */
.L_x_23:
[----:B------:R-:W-:-:S04]  /*30c0*/  UISETP.NE.AND UP1, UPT, UR37, URZ, UPT ;  /* 0x000000ff2500728c */ /* 0x000fc8000bf25270 */
[----:B------:R-:W-:-:S09]  /*30d0*/  UISETP.NE.OR UP1, UPT, UR10, 0x1, UP1 ;  /* 0x000000010a00788c */ /* 0x000fd20008f25670 */
[----:B------:R-:W-:Y:S05]  /*30e0*/  BRA.U UP1, `(.L_x_60) ;  /* 0x00000005014c7547 */ /* 0x000fea000b800000 */
[----:B------:R-:W-:Y:S01]  /*30f0*/  HFMA2 R11, -RZ, RZ, 0, 0 ;  /* 0x00000000ff0b7431 */ /* 0x000fe200000001ff */
[----:B------:R-:W-:Y:S01]  /*3100*/  ISETP.GE.U32.AND P2, PT, R10, 0x2, PT ;  /* 0x000000020a00780c */ /* 0x000fe20003f46070 */
[----:B------:R-:W-:Y:S01]  /*3110*/  IMAD.MOV.U32 R12, RZ, RZ, 0x1 ;  /* 0x00000001ff0c7424 */ /* 0x000fe200078e00ff */
[----:B------:R-:W-:Y:S01]  /*3120*/  CS2R R8, SRZ ;  /* 0x0000000000087805 */ /* 0x000fe2000001ff00 */
[----:B------:R-:W-:Y:S01]  /*3130*/  IMAD.MOV.U32 R3, RZ, RZ, RZ ;  /* 0x000000ffff037224 */ /* 0x000fe200078e00ff */
[----:B------:R-:W-:Y:S01]  /*3140*/  UMOV UR4, 0x400 ;  /* 0x0000040000047882 */ /* 0x000fe20000000000 */
[----:B------:R-:W-:Y:S01]  /*3150*/  UMOV UR6, URZ ;  /* 0x000000ff00067c82 */ /* 0x000fe20008000000 */
[----:B------:R-:W-:-:S12]  /*3160*/  ULEA UR37, UR37, UR4, 0x18 ;  /* 0x0000000425257291 */ /* 0x000fd8000f8ec0ff */
.L_x_64:
[----:B------:R-:W-:Y:S02]  /*3170*/  LEA R0, R3, UR37, 0x3 ;  /* 0x0000002503007c11 */ /* 0x000fe4000f8e18ff */
[----:B------:R-:W-:-:S03]  /*3180*/  SHF.L.U32 R4, R8, 0x1f, RZ ;  /* 0x0000001f08047819 */ /* 0x000fc600000006ff */
[----:B------:R-:W-:Y:S01]  /*3190*/  VIADD R5, R0, 0x1c0 ;  /* 0x000001c000057836 */ /* 0x000fe20000000000 */
[----:B------:R-:W1:Y:S02]  /*31a0*/  SYNCS.PHASECHK.TRANS64.TRYWAIT P0, [R0+URZ+0x1b0], R4 ;  /* 0x0001b004000075a7 */ /* 0x000e6400080011ff */
[----:B-1----:R-:W-:Y:S05]  /*31b0*/  @!P0 BRA `(.L_x_61) ;  /* 0x0000007400ac8947 */ /* 0x002fea0003800000 */
.L_x_190:
[----:B------:R-:W-:Y:S01]  /*31c0*/  ULEA UR5, UR6, UR37, 0x3 ;  /* 0x0000002506057291 */ /* 0x000fe2000f8e18ff */
[----:B-1----:R-:W-:Y:S01]  /*31d0*/  PRMT R0, RZ, 0x654, R5 ;  /* 0x00000654ff007816 */ /* 0x002fe20000000005 */
[----:B------:R-:W-:Y:S01]  /*31e0*/  @!P2 IMAD.MOV.U32 R4, RZ, RZ, 0x10 ;  /* 0x00000010ff04a424 */ /* 0x000fe200078e00ff */
[----:B------:R-:W-:Y:S01]  /*31f0*/  SHF.L.U32 R5, R12, 0x1f, RZ ;  /* 0x0000001f0c057819 */ /* 0x000fe200000006ff */
[----:B------:R-:W-:Y:S01]  /*3200*/  UIADD3 UR4, UPT, UPT, UR5, 0x150, URZ ;  /* 0x0000015005047890 */ /* 0x000fe2000fffe0ff */
[----:B------:R1:W-:Y:S05]  /*3210*/  SYNCS.ARRIVE.TRANS64.RED.A1T0 RZ, [R0+URZ], RZ ;  /* 0x000000ff00ff79a7 */ /* 0x0003ea00081004ff */
[----:B------:R-:W-:Y:S01]  /*3220*/  IMAD.U32 R6, RZ, RZ, UR4 ;  /* 0x00000004ff067e24 */ /* 0x000fe2000f8e00ff */
[----:B------:R-:W2:Y:S04]  /*3230*/  SYNCS.PHASECHK.TRANS64.TRYWAIT P0, [UR5+0x160], R5 ;  /* 0x00016005ff0075a7 */ /* 0x000ea80008001105 */
[----:B------:R-:W-:Y:S01]  /*3240*/  PRMT R6, R10, 0x654, R6 ;  /* 0x000006540a067816 */ /* 0x000fe20000000006 */
[----:B-12---:R-:W-:Y:S06]  /*3250*/  @!P0 BRA `(.L_x_62) ;  /* 0x0000007400988947 */ /* 0x006fec0003800000 */
.L_x_192:
[----:B------:R-:W-:Y:S01]  /*3260*/  ULEA UR4, UR6, UR37, 0x4 ;  /* 0x0000002506047291 */ /* 0x000fe2000f8e20ff */
[----:B------:R-:W-:Y:S01]  /*3270*/  SEL R2, R6, R2, !P2 ;  /* 0x0000000206027207 */ /* 0x000fe20005000000 */
[----:B------:R-:W-:Y:S01]  /*3280*/  UIADD3 UR5, UPT, UPT, UR5, 0x150, URZ ;  /* 0x0000015005057890 */ /* 0x000fe2000fffe0ff */
[----:B-1----:R-:W-:Y:S01]  /*3290*/  LEA R0, R11, UR37, 0x3 ;  /* 0x000000250b007c11 */ /* 0x002fe2000f8e18ff */
[----:B------:R-:W-:Y:S01]  /*32a0*/  UIADD3 UR4, UPT, UPT, UR4, 0x1e0, URZ ;  /* 0x000001e004047890 */ /* 0x000fe2000fffe0ff */
[----:B------:R1:W-:Y:S01]  /*32b0*/  @!P2 SYNCS.ARRIVE.TRANS64.RED RZ, [R2+URZ], R4 ;  /* 0x0000000402ffa9a7 */ /* 0x0003e200080004ff */
[----:B------:R-:W-:Y:S01]  /*32c0*/  UIADD3 UR6, UPT, UPT, UR6, 0x1, URZ ;  /* 0x0000000106067890 */ /* 0x000fe2000fffe0ff */
[----:B------:R-:W-:-:S03]  /*32d0*/  VIADD R3, R3, 0x1 ;  /* 0x0000000103037836 */ /* 0x000fc60000000000 */
[----:B------:R-:W-:Y:S02]  /*32e0*/  UISETP.NE.AND UP0, UPT, UR6, 0x2, UPT ;  /* 0x000000020600788c */ /* 0x000fe4000bf05270 */
[----:B------:R-:W-:Y:S01]  /*32f0*/  ISETP.NE.AND P0, PT, R3, 0x2, PT ;  /* 0x000000020300780c */ /* 0x000fe20003f05270 */
[----:B------:R-:W-:Y:S06]  /*3300*/  UGETNEXTWORKID.BROADCAST [UR4], [UR5] ;  /* 0x00000000040073ca */ /* 0x000fec0008000100 */
[----:B------:R-:W-:Y:S02]  /*3310*/  USEL UR4, URZ, 0x1, UP0 ;  /* 0x00000001ff047887 */ /* 0x000fe40008000000 */
[----:B------:R-:W-:-:S04]  /*3320*/  USEL UR6, UR6, URZ, UP0 ;  /* 0x000000ff06067287 */ /* 0x000fc80008000000 */
[----:B------:R-:W-:Y:S02]  /*3330*/  LOP3.LUT R12, R12, UR4, RZ, 0x3c, !PT ;  /* 0x000000040c0c7c12 */ /* 0x000fe4000f8e3cff */
[----:B-1----:R-:W-:-:S04]  /*3340*/  SHF.L.U32 R4, R9, 0x1f, RZ ;  /* 0x0000001f09047819 */ /* 0x002fc800000006ff */
[----:B------:R-:W1:Y:S02]  /*3350*/  SYNCS.PHASECHK.TRANS64.TRYWAIT P1, [R0+URZ+0x150], R4 ;  /* 0x00015004000075a7 */ /* 0x000e6400080211ff */
[----:B-1----:R-:W-:Y:S05]  /*3360*/  @!P1 BRA `(.L_x_63) ;  /* 0x00000074006c9947 */ /* 0x002fea0003800000 */
.L_x_193:
[----:B-1----:R-:W-:Y:S01]  /*3370*/  LEA R4, R11, UR37, 0x4 ;  /* 0x000000250b047c11 */ /* 0x002fe2000f8e20ff */
[----:B------:R-:W-:Y:S01]  /*3380*/  VIADD R0, R0, 0x160 ;  /* 0x0000016000007836 */ /* 0x000fe20000000000 */
[----:B------:R-:W-:Y:S01]  /*3390*/  SEL R3, R3, RZ, P0 ;  /* 0x000000ff03037207 */ /* 0x000fe20000000000 */
[----:B------:R-:W-:-:S03]  /*33a0*/  VIADD R11, R11, 0x1 ;  /* 0x000000010b0b7836 */ /* 0x000fc60000000000 */
[----:B------:R-:W1:Y:S01]  /*33b0*/  LDS.128 R4, [R4+0x1e0] ;  /* 0x0001e00004047984 */ /* 0x000e620000000c00 */
[----:B------:R-:W-:Y:S02]  /*33c0*/  PRMT R0, RZ, 0x654, R0 ;  /* 0x00000654ff007816 */ /* 0x000fe40000000000 */
[C---:B------:R-:W-:Y:S01]  /*33d0*/  ISETP.NE.AND P1, PT, R11.reuse, 0x2, PT ;  /* 0x000000020b00780c */ /* 0x040fe20003f25270 */
[----:B------:R-:W-:Y:S01]  /*33e0*/  @!PT LDS RZ, [RZ] ;  /* 0x00000000fffff984 */ /* 0x000fe20000000800 */
[----:B------:R-:W-:Y:S01]  /*33f0*/  @!PT LDS RZ, [RZ] ;  /* 0x00000000fffff984 */ /* 0x000fe20000000800 */
[----:B------:R-:W-:Y:S01]  /*3400*/  @!PT LDS RZ, [RZ] ;  /* 0x00000000fffff984 */ /* 0x000fe20000000800 */
[----:B------:R-:W-:Y:S01]  /*3410*/  @!PT LDS RZ, [RZ] ;  /* 0x00000000fffff984 */ /* 0x000fe20000000800 */
[----:B------:R2:W-:Y:S06]  /*3420*/  MEMBAR.ALL.CTA ;  /* 0x0000000000007992 */ /* 0x0005ec0000008000 */
[----:B--2---:R-:W2:Y:S01]  /*3430*/  FENCE.VIEW.ASYNC.S ;  /* 0x00000000000073c6 */ /* 0x004ea20000000000 */
[----:B------:R-:W-:Y:S01]  /*3440*/  SEL R11, R11, RZ, P1 ;  /* 0x000000ff0b0b7207 */ /* 0x000fe20000800000 */
[----:B--2---:R2:W-:Y:S01]  /*3450*/  SYNCS.ARRIVE.TRANS64.RED.A1T0 RZ, [R0+URZ], RZ ;  /* 0x000000ff00ff79a7 */ /* 0x0045e200081004ff */
[----:B-1----:R-:W-:-:S02]  /*3460*/  LOP3.LUT P3, RZ, R6, 0x1, RZ, 0xc0, !PT ;  /* 0x0000000106ff7812 */ /* 0x002fc4000786c0ff */
[----:B------:R-:W-:-:S04]  /*3470*/  SEL R4, RZ, 0x1, P1 ;  /* 0x00000001ff047807 */ /* 0x000fc80000800000 */
[----:B------:R-:W-:Y:S02]  /*3480*/  LOP3.LUT R9, R9, R4, RZ, 0x3c, !PT ;  /* 0x0000000409097212 */ /* 0x000fe400078e3cff */
[----:B--2---:R-:W-:-:S04]  /*3490*/  SEL R0, RZ, 0x1, P0 ;  /* 0x00000001ff007807 */ /* 0x004fc80000000000 */
[----:B------:R-:W-:Y:S01]  /*34a0*/  LOP3.LUT R8, R8, R0, RZ, 0x3c, !PT ;  /* 0x0000000008087212 */ /* 0x000fe200078e3cff */
[----:B------:R-:W-:Y:S06]  /*34b0*/  @P3 BRA `(.L_x_64) ;  /* 0xfffffffc002c3947 */ /* 0x000fec000383ffff */
[----:B------:R-:W-:Y:S01]  /*34c0*/  ULEA UR5, UR6, UR37, 0x3 ;  /* 0x0000002506057291 */ /* 0x000fe2000f8e18ff */
[----:B------:R-:W-:-:S08]  /*34d0*/  SHF.L.U32 R2, R12, 0x1f, RZ ;  /* 0x0000001f0c027819 */ /* 0x000fd000000006ff */
[----:B------:R-:W1:Y:S02]  /*34e0*/  SYNCS.PHASECHK.TRANS64 P0, [UR5+0x160], R2 ;  /* 0x00016002ff0075a7 */ /* 0x000e640008001005 */
[----:B-1----:R-:W-:Y:S05]  /*34f0*/  @P0 BRA `(.L_x_65) ;  /* 0x0000000000080947 */ /* 0x002fea0003800000 */
[----:B------:R-:W1:Y:S02]  /*3500*/  SYNCS.PHASECHK.TRANS64.TRYWAIT P0, [UR5+0x160], R2 ;  /* 0x00016002ff0075a7 */ /* 0x000e640008001105 */
[----:B-1----:R-:W-:Y:S05]  /*3510*/  @!P0 BRA `(.L_x_66) ;  /* 0x0000007400148947 */ /* 0x002fea0003800000 */
.L_x_65:
[----:B------:R-:W-:-:S04]  /*3520*/  UIADD3 UR4, UPT, UPT, UR6, 0x1, URZ ;  /* 0x0000000106047890 */ /* 0x000fc8000fffe0ff */
[----:B------:R-:W-:-:S04]  /*3530*/  UISETP.NE.AND UP0, UPT, UR4, 0x2, UPT ;  /* 0x000000020400788c */ /* 0x000fc8000bf05270 */
[----:B------:R-:W-:Y:S02]  /*3540*/  USEL UR7, URZ, 0x1, UP0 ;  /* 0x00000001ff077887 */ /* 0x000fe40008000000 */
[----:B------:R-:W-:-:S04]  /*3550*/  USEL UR4, UR4, URZ, UP0 ;  /* 0x000000ff04047287 */ /* 0x000fc80008000000 */
[----:B------:R-:W-:Y:S01]  /*3560*/  ULEA UR4, UR4, UR37, 0x3 ;  /* 0x0000002504047291 */ /* 0x000fe2000f8e18ff */
[----:B-1----:R-:W-:-:S04]  /*3570*/  LOP3.LUT R2, R12, UR7, RZ, 0x3c, !PT ;  /* 0x000000070c027c12 */ /* 0x002fc8000f8e3cff */
[----:B------:R-:W-:-:S04]  /*3580*/  SHF.L.U32 R0, R2, 0x1f, RZ ;  /* 0x0000001f02007819 */ /* 0x000fc800000006ff */
[----:B------:R-:W1:Y:S02]  /*3590*/  SYNCS.PHASECHK.TRANS64 P0, [UR4+0x160], R0 ;  /* 0x00016000ff0075a7 */ /* 0x000e640008001004 */
[----:B-1----:R-:W-:Y:S05]  /*35a0*/  @P0 EXIT ;  /* 0x000000000000094d */ /* 0x002fea0003800000 */
[----:B------:R-:W-:Y:S02]  /*35b0*/  SHF.L.U32 R2, R2, 0x1f, RZ ;  /* 0x0000001f02027819 */ /* 0x000fe400000006ff */
[----:B------:R-:W-:-:S07]  /*35c0*/  MOV R0, UR4 ;  /* 0x0000000400007c02 */ /* 0x000fce0008000f00 */
.L_x_67:
[----:B-1----:R1:W2:Y:S02]  /*35d0*/  SYNCS.PHASECHK.TRANS64.TRYWAIT P0, [R0+URZ+0x160], R2 ;  /* 0x00016002000075a7 */ /* 0x0022a400080011ff */
[----:B--2---:R-:W-:Y:S05]  /*35e0*/  @!P0 NANOSLEEP.SYNCS 0x989680 ;  /* 0x009896800000895d */ /* 0x004fea0003900000 */
[----:B------:R-:W2:Y:S02]  /*35f0*/  @!P0 SYNCS.PHASECHK.TRANS64 P0, [R0+URZ+0x160], R2 ;  /* 0x00016002000085a7 */ /* 0x000ea400080010ff */
[----:B--2---:R-:W-:Y:S05]  /*3600*/  @P0 EXIT ;  /* 0x000000000000094d */ /* 0x004fea0003800000 */
[----:B------:R-:W-:Y:S05]  /*3610*/  BRA `(.L_x_67) ;  /* 0xfffffffc00ec7947 */ /* 0x000fea000383ffff */
.L_x_60:
[----:B------:R-:W-:Y:S05]  /*3620*/  BRA.U UP4, `(.L_x_68) ;  /* 0x0000001104a07547 */ /* 0x000fea000b800000 */
[----:B------:R-:W-:Y:S01]  /*3630*/  UMOV UR6, 0x40 ;  /* 0x0000004000067882 */ /* 0x000fe20000000000 */
[----:B------:R-:W-:Y:S01]  /*3640*/  NOP ;  /* 0x0000000000007918 */ /* 0x000fe20000000000 */
[----:B------:R-:W-:Y:S01]  /*3650*/  ULEA UR6, UR37, UR6, 0x18 ;  /* 0x0000000625067291 */ /* 0x000fe2000f8ec0ff */
[----:B------:R-:W-:Y:S02]  /*3660*/  UMOV UR7, 0x400 ;  /* 0x0000040000077882 */ /* 0x000fe40000000000 */
[----:B------:R-:W-:-:S06]  /*3670*/  ULEA UR37, UR37, UR7, 0x18 ;  /* 0x0000000725257291 */ /* 0x000fcc000f8ec0ff */
[----:B------:R-:W1:Y:S02]  /*3680*/  LDS.U8 R2, [UR6+0x1c] ;  /* 0x00001c06ff027984 */ /* 0x000e640008000000 */
[----:B-1----:R-:W-:-:S13]  /*3690*/  ISETP.NE.AND P0, PT, R2, RZ, PT ;  /* 0x000000ff0200720c */ /* 0x002fda0003f05270 */
[----:B------:R-:W-:Y:S05]  /*36a0*/  @P0 BRA `(.L_x_69) ;  /* 0x0000000400080947 */ /* 0x000fea0003800000 */
[----:B------:R-:W-:Y:S02]  /*36b0*/  UISETP.NE.U32.AND UP0, UPT, UR5, 0x1, UPT ;  /* 0x000000010500788c */ /* 0x000fe4000bf05070 */
[----:B------:R-:W-:-:S07]  /*36c0*/  UIADD3 UR8, UPT, UPT, UR6, 0x8, URZ ;  /* 0x0000000806087890 */ /* 0x000fce000fffe0ff */
[----:B------:R-:W-:Y:S05]  /*36d0*/  BRA.U !UP0, `(.L_x_70) ;  /* 0x00000001089c7547 */ /* 0x000fea000b800000 */
[----:B------:R-:W-:Y:S01]  /*36e0*/  ELECT P0, URZ, PT ;  /* 0x0000000000ff782f */ /* 0x000fe20003800000 */
[----:B------:R-:W-:-:S12]  /*36f0*/  BSSY B0, `(.L_x_70) ;  /* 0x0000025000007945 */ /* 0x000fd80003800000 */
[----:B------:R-:W-:Y:S05]  /*3700*/  @!P0 BRA `(.L_x_71) ;  /* 0x00000000008c8947 */ /* 0x000fea0003800000 */
[----:B------:R-:W-:-:S05]  /*3710*/  UMOV UR7, 0x10 ;  /* 0x0000001000077882 */ /* 0x000fca0000000000 */
[----:B------:R-:W-:Y:S04]  /*3720*/  DEPBAR.LE SB1, 0x36 ;  /* 0x00009d800000791a */ /* 0x000fe80000000000 */
[----:B------:R-:W1:Y:S02]  /*3730*/  UTCATOMSWS.2CTA.FIND_AND_SET.ALIGN UP1, UR7, UR7 ;  /* 0x00000007000775e3 */ /* 0x000e640008220800 */
[----:B-1----:R-:W-:Y:S01]  /*3740*/  MOV R10, UR7 ;  /* 0x00000007000a7c02 */ /* 0x002fe20008000f00 */
[----:B------:R-:W-:Y:S06]  /*3750*/  BRA.U UP1, `(.L_x_72) ;  /* 0x0000000101187547 */ /* 0x000fec000b800000 */
.L_x_73:
[----:B------:R-:W-:Y:S05]  /*3760*/  NANOSLEEP 0x64 ;  /* 0x000000640000795d */ /* 0x000fea0003800000 */
[----:B------:R-:W-:-:S05]  /*3770*/  UMOV UR7, 0x10 ;  /* 0x0000001000077882 */ /* 0x000fca0000000000 */
[----:B------:R-:W-:Y:S04]  /*3780*/  DEPBAR.LE SB1, 0x36 ;  /* 0x00009d800000791a */ /* 0x000fe80000000000 */
[----:B------:R-:W1:Y:S02]  /*3790*/  UTCATOMSWS.2CTA.FIND_AND_SET.ALIGN UP1, UR7, UR7 ;  /* 0x00000007000775e3 */ /* 0x000e640008220800 */
[----:B-1----:R-:W-:Y:S01]  /*37a0*/  MOV R10, UR7 ;  /* 0x00000007000a7c02 */ /* 0x002fe20008000f00 */
[----:B------:R-:W-:Y:S05]  /*37b0*/  BRA.U !UP1, `(.L_x_73) ;  /* 0xfffffffd09e87547 */ /* 0x000fea000b83ffff */
.L_x_72:
[----:B------:R-:W1:Y:S01]  /*37c0*/  LDS R5, [UR6+0x10] ;  /* 0x00001006ff057984 */ /* 0x000e620008000800 */
[----:B------:R-:W-:Y:S01]  /*37d0*/  IMAD.U32 R3, RZ, RZ, UR37 ;  /* 0x00000025ff037e24 */ /* 0x000fe2000f8e00ff */
[----:B------:R-:W-:-:S03]  /*37e0*/  MOV R2, UR4 ;  /* 0x0000000400027c02 */ /* 0x000fc60008000f00 */
[----:B------:R-:W-:Y:S01]  /*37f0*/  VIADD R3, R3, 0x200 ;  /* 0x0000020003037836 */ /* 0x000fe20000000000 */
[----:B-1----:R-:W-:-:S04]  /*3800*/  SHF.L.U32 R5, R5, 0x1f, RZ ;  /* 0x0000001f05057819 */ /* 0x002fc800000006ff */
[----:B------:R-:W1:Y:S02]  /*3810*/  SYNCS.PHASECHK.TRANS64.TRYWAIT P0, [UR6+0x8], R5 ;  /* 0x00000805ff0075a7 */ /* 0x000e640008001106 */
[----:B-1----:R-:W-:Y:S05]  /*3820*/  @P0 BRA `(.L_x_74) ;  /* 0x0000000000080947 */ /* 0x002fea0003800000 */
[----:B------:R-:W1:Y:S02]  /*3830*/  SYNCS.PHASECHK.TRANS64.TRYWAIT P0, [UR6+0x8], R5 ;  /* 0x00000805ff0075a7 */ /* 0x000e640008001106 */
[----:B-1----:R-:W-:Y:S05]  /*3840*/  @!P0 BRA `(.L_x_75) ;  /* 0x0000007000608947 */ /* 0x002fea0003800000 */
.L_x_74:
[----:B-1----:R-:W-:Y:S01]  /*3850*/  HFMA2 R4, -RZ, RZ, 0, 5.9604644775390625e-08 ;  /* 0x00000001ff047431 */ /* 0x002fe200000001ff */
[----:B------:R-:W-:Y:S01]  /*3860*/  UPRMT UR7, UR4, 0x654, UR8 ;  /* 0x0000065404077896 */ /* 0x000fe20008000008 */
[----:B------:R-:W-:Y:S01]  /*3870*/  IMAD.MOV.U32 R7, RZ, RZ, 0xffff ;  /* 0x0000ffffff077424 */ /* 0x000fe200078e00ff */
[----:B------:R-:W-:Y:S01]  /*3880*/  PRMT R2, R2, 0x654, R3 ;  /* 0x0000065402027816 */ /* 0x000fe20000000003 */
[----:B------:R-:W-:Y:S02]  /*3890*/  IMAD.MOV.U32 R5, RZ, RZ, 0x4 ;  /* 0x00000004ff057424 */ /* 0x000fe400078e00ff */
[----:B------:R-:W-:Y:S01]  /*38a0*/  IMAD.SHL.U32 R9, R10, 0x20, RZ ;  /* 0x000000200a097824 */ /* 0x000fe200078e00ff */
[----:B------:R-:W-:Y:S02]  /*38b0*/  MOV R3, UR7 ;  /* 0x0000000700037c02 */ /* 0x000fe40008000f00 */
[-C--:B------:R-:W-:Y:S01]  /*38c0*/  SHF.L.U32 R7, R7, R10.reuse, RZ ;  /* 0x0000000a07077219 */ /* 0x080fe200000006ff */
[----:B------:R1:W-:Y:S01]  /*38d0*/  SYNCS.ARRIVE.TRANS64.RED RZ, [UR7], R5 ;  /* 0x00000005ffff79a7 */ /* 0x0003e20008000407 */
[----:B------:R-:W-:Y:S01]  /*38e0*/  SHF.L.U32 R6, R4, R10, RZ ;  /* 0x0000000a04067219 */ /* 0x000fe200000006ff */
[----:B------:R1:W-:Y:S04]  /*38f0*/  STS [UR37+0x200], R9 ;  /* 0x00020009ff007988 */ /* 0x0003e80008000825 */
[----:B------:R1:W-:Y:S04]  /*3900*/  STAS [R2.64], R10 ;  /* 0x0000000a02007dbd */ /* 0x0003e8000c0008ff */
[----:B------:R1:W-:Y:S04]  /*3910*/  ATOMS.OR RZ, [UR6+0x14], R7 ;  /* 0x00001407ffff798c */ /* 0x0003e8000b000006 */
[----:B------:R1:W-:Y:S04]  /*3920*/  ATOMS.OR RZ, [UR6+0x18], R6 ;  /* 0x00001806ffff798c */ /* 0x0003e8000b000006 */
[----:B------:R1:W-:Y:S02]  /*3930*/  ATOMS.XOR RZ, [UR6+0x10], R4 ;  /* 0x00001004ffff798c */ /* 0x0003e4000b800006 */
.L_x_71:
[----:B------:R-:W-:Y:S05]  /*3940*/  BSYNC B0 ;  /* 0x0000000000007941 */ /* 0x000fea0003800000 */
.L_x_70:
[----:B------:R-:W-:Y:S05]  /*3950*/  BRA.U UP0, `(.L_x_76) ;  /* 0x00000001006c7547 */ /* 0x000fea000b800000 */
[----:B------:R-:W-:-:S03]  /*3960*/  UMOV UR7, 0xffffffff ;  /* 0xffffffff00077882 */ /* 0x000fc60000000000 */
[----:B------:R-:W-:Y:S05]  /*3970*/  BRA.DIV UR7, `(.L_x_77) ;  /* 0x00000072072c7947 */ /* 0x000fea000b800000 */
[----:B------:R-:W-:-:S13]  /*3980*/  ELECT P6, URZ, PT ;  /* 0x0000000000ff782f */ /* 0x000fda00038c0000 */
.L_x_197:
[----:B------:R-:W-:Y:S05]  /*3990*/  @!P6 BRA `(.L_x_76) ;  /* 0x00000000005ce947 */ /* 0x000fea0003800000 */
[----:B-1----:R-:W1:Y:S02]  /*39a0*/  LDS R3, [UR6+0x10] ;  /* 0x00001006ff037984 */ /* 0x002e640008000800 */
[----:B-1----:R-:W-:-:S04]  /*39b0*/  SHF.L.U32 R3, R3, 0x1f, RZ ;  /* 0x0000001f03037819 */ /* 0x002fc800000006ff */
[----:B------:R-:W1:Y:S02]  /*39c0*/  SYNCS.PHASECHK.TRANS64.TRYWAIT P0, [UR6+0x8], R3 ;  /* 0x00000803ff0075a7 */ /* 0x000e640008001106 */
[----:B-1----:R-:W-:Y:S05]  /*39d0*/  @P0 BRA `(.L_x_78) ;  /* 0x0000000000080947 */ /* 0x002fea0003800000 */
[----:B------:R-:W1:Y:S02]  /*39e0*/  SYNCS.PHASECHK.TRANS64.TRYWAIT P0, [UR6+0x8], R3 ;  /* 0x00000803ff0075a7 */ /* 0x000e640008001106 */
[----:B-1----:R-:W-:Y:S05]  /*39f0*/  @!P0 BRA `(.L_x_79) ;  /* 0x00000070002c8947 */ /* 0x002fea0003800000 */
.L_x_78:
[----:B------:R-:W2:Y:S01]  /*3a00*/  LDS R5, [UR37+0x200] ;  /* 0x00020025ff057984 */ /* 0x000ea20008000800 */
[----:B-1----:R-:W-:Y:S02]  /*3a10*/  HFMA2 R2, -RZ, RZ, 0, 5.9604644775390625e-08 ;  /* 0x00000001ff027431 */ /* 0x002fe400000001ff */
[----:B------:R-:W-:Y:S01]  /*3a20*/  IMAD.MOV.U32 R3, RZ, RZ, 0xffff ;  /* 0x0000ffffff037424 */ /* 0x000fe200078e00ff */
[----:B------:R-:W-:Y:S01]  /*3a30*/  UPRMT UR7, UR4, 0x654, UR8 ;  /* 0x0000065404077896 */ /* 0x000fe20008000008 */
[----:B--2---:R-:W-:-:S03]  /*3a40*/  IMAD.SHL.U32 R4, R5, 0x20, RZ ;  /* 0x0000002005047824 */ /* 0x004fc600078e00ff */
[-C--:B------:R-:W-:Y:S02]  /*3a50*/  SHF.L.U32 R3, R3, R5.reuse, RZ ;  /* 0x0000000503037219 */ /* 0x080fe400000006ff */
[----:B------:R-:W-:Y:S01]  /*3a60*/  SHF.L.U32 R5, R2, R5, RZ ;  /* 0x0000000502057219 */ /* 0x000fe200000006ff */
[----:B------:R2:W-:Y:S04]  /*3a70*/  STS [UR37+0x200], R4 ;  /* 0x00020004ff007988 */ /* 0x0005e80008000825 */
[----:B------:R2:W-:Y:S04]  /*3a80*/  ATOMS.OR RZ, [UR6+0x14], R3 ;  /* 0x00001403ffff798c */ /* 0x0005e8000b000006 */
[----:B------:R2:W-:Y:S01]  /*3a90*/  ATOMS.OR RZ, [UR6+0x18], R5 ;  /* 0x00001805ffff798c */ /* 0x0005e2000b000006 */
[----:B------:R-:W-:Y:S03]  /*3aa0*/  SYNCS.ARRIVE.TRANS64.RED.A1T0 RZ, [UR7], RZ ;  /* 0x000000ffffff79a7 */ /* 0x000fe60008100407 */
[----:B------:R2:W-:Y:S01]  /*3ab0*/  ATOMS.XOR RZ, [UR6+0x10], R2 ;  /* 0x00001002ffff798c */ /* 0x0005e2000b800006 */
[----:B------:R-:W-:Y:S05]  /*3ac0*/  BRA `(.L_x_76) ;  /* 0x0000000000107947 */ /* 0x000fea0003800000 */
.L_x_69:
[----:B------:R-:W-:-:S05]  /*3ad0*/  MOV R2, 0xffffffff ;  /* 0xffffffff00027802 */ /* 0x000fca0000000f00 */
[----:B------:R1:W-:Y:S02]  /*3ae0*/  STS [UR37+0x200], R2 ;  /* 0x00020002ff007988 */ /* 0x0003e40008000825 */
[----:B-1----:R-:W-:Y:S02]  /*3af0*/  MOV R2, 0x3b10 ;  /* 0x00003b1000027802 */ /* 0x002fe40000000f00 */
[----:B-----5:R-:W-:Y:S05]  /*3b00*/  CALL.REL.NOINC `($__internal_1_$__cuda_sm10x_tcgen05_guardrail_trap_phase_invalid_during_alloc) ;  /* 0x0000007400fc7944 */ /* 0x020fea0003c00000 */
.L_x_76:
[----:B------:R-:W-:Y:S05]  /*3b10*/  WARPSYNC.ALL ;  /* 0x0000000000007948 */ /* 0x000fea0003800000 */
[----:B------:R-:W3:Y:S01]  /*3b20*/  S2UR UR8, SR_CgaCtaId ;  /* 0x00000000000879c3 */ /* 0x000ee20000008800 */
[----:B------:R-:W-:Y:S01]  /*3b30*/  UMOV UR6, 0x400 ;  /* 0x0000040000067882 */ /* 0x000fe20000000000 */
[----:B------:R-:W-:-:S06]  /*3b40*/  NOP ;  /* 0x0000000000007918 */ /* 0x000fcc0000000000 */
[----:B------:R-:W-:Y:S06]  /*3b50*/  BAR.ARV 0x6, 0xa0 ;  /* 0x0182800000007b1d */ /* 0x000fec0000002000 */
[----:B------:R-:W-:Y:S01]  /*3b60*/  LOP3.LUT R0, R0, 0xffff, RZ, 0xc0, !PT ;  /* 0x0000ffff00007812 */ /* 0x000fe200078ec0ff */
[----:B-1----:R-:W-:Y:S01]  /*3b70*/  IMAD.MOV.U32 R9, RZ, RZ, 0x1 ;  /* 0x00000001ff097424 */ /* 0x002fe200078e00ff */
[----:B------:R-:W-:Y:S01]  /*3b80*/  LOP3.LUT R8, R8, 0xffff, RZ, 0xc0, !PT ;  /* 0x0000ffff08087812 */ /* 0x000fe200078ec0ff */
[----:B------:R-:W-:Y:S01]  /*3b90*/  UMOV UR22, URZ ;  /* 0x000000ff00167c82 */ /* 0x000fe20008000000 */
[----:B------:R-:W-:Y:S01]  /*3ba0*/  R2UR UR12, R0 ;  /* 0x00000000000c72ca */ /* 0x000fe200000e0000 */
[----:B------:R-:W-:Y:S01]  /*3bb0*/  UMOV UR21, URZ ;  /* 0x000000ff00157c82 */ /* 0x000fe20008000000 */
[----:B------:R-:W-:Y:S01]  /*3bc0*/  R2UR UR13, R8 ;  /* 0x00000000080d72ca */ /* 0x000fe200000e0000 */
[----:B------:R-:W-:Y:S01]  /*3bd0*/  IMAD.MOV.U32 R8, RZ, RZ, RZ ;  /* 0x000000ffff087224 */ /* 0x000fe200078e00ff */
[----:B------:R-:W-:Y:S01]  /*3be0*/  UMOV UR20, URZ ;  /* 0x000000ff00147c82 */ /* 0x000fe20008000000 */
[----:B------:R-:W-:-:S02]  /*3bf0*/  UISETP.NE.AND UP2, UPT, UR5, URZ, UPT ;  /* 0x000000ff0500728c */ /* 0x000fc4000bf45270 */
[----:B---3--:R-:W-:Y:S01]  /*3c00*/  ULEA UR8, UR8, UR6, 0x18 ;  /* 0x0000000608087291 */ /* 0x008fe2000f8ec0ff */
[----:B------:R-:W1:Y:S03]  /*3c10*/  LDCU UR6, c[0x0][0x38c] ;  /* 0x00007180ff0677ac */ /* 0x000e660008000800 */
[----:B------:R-:W-:Y:S02]  /*3c20*/  UIADD3 UR14, UPT, UPT, UR8, 0x6400, URZ ;  /* 0x00006400080e7890 */ /* 0x000fe4000fffe0ff */
[----:B------:R-:W-:-:S03]  /*3c30*/  UIADD3 UR15, UPT, UPT, UR8, 0x16400, URZ ;  /* 0x00016400080f7890 */ /* 0x000fc6000fffe0ff */
[----:B--2---:R-:W2:Y:S01]  /*3c40*/  LDS R2, [UR8+0x200] ;  /* 0x00020008ff027984 */ /* 0x004ea20008000800 */
[----:B------:R-:W-:Y:S02]  /*3c50*/  USHF.R.U32.HI UR14, URZ, 0x4, UR14 ;  /* 0x00000004ff0e7899 */ /* 0x000fe4000801160e */
[----:B------:R-:W-:Y:S02]  /*3c60*/  USHF.R.U32.HI UR15, URZ, 0x4, UR15 ;  /* 0x00000004ff0f7899 */ /* 0x000fe4000801160f */
[----:B------:R-:W-:Y:S02]  /*3c70*/  ULOP3.LUT UR14, UR14, 0x3fff, URZ, 0xc0, !UPT ;  /* 0x00003fff0e0e7892 */ /* 0x000fe4000f8ec0ff */
[----:B------:R-:W-:Y:S02]  /*3c80*/  ULOP3.LUT UR15, UR15, 0x3fff, URZ, 0xc0, !UPT ;  /* 0x00003fff0f0f7892 */ /* 0x000fe4000f8ec0ff */
[----:B------:R-:W-:Y:S02]  /*3c90*/  ULOP3.LUT UR14, UR14, 0x10000, URZ, 0xfc, !UPT ;  /* 0x000100000e0e7892 */ /* 0x000fe4000f8efcff */
[----:B-1----:R-:W-:-:S02]  /*3ca0*/  UIADD3 UR6, UPT, UPT, UR6, 0x3f, URZ ;  /* 0x0000003f06067890 */ /* 0x002fc4000fffe0ff */
[----:B------:R-:W-:Y:S02]  /*3cb0*/  ULOP3.LUT UR15, UR15, 0x10000, URZ, 0xfc, !UPT ;  /* 0x000100000f0f7892 */ /* 0x000fe4000f8efcff */
[----:B------:R-:W-:Y:S01]  /*3cc0*/  USHF.R.S32.HI UR7, URZ, 0x1f, UR6 ;  /* 0x0000001fff077899 */ /* 0x000fe20008011406 */
[----:B------:R-:W-:Y:S01]  /*3cd0*/  UMOV UR28, 0x0 ;  /* 0x00000000001c7882 */ /* 0x000fe20000000000 */
[----:B------:R-:W-:Y:S02]  /*3ce0*/  UMOV UR29, 0x8400010 ;  /* 0x08400010001d7882 */ /* 0x000fe40000000000 */
[----:B------:R-:W-:Y:S01]  /*3cf0*/  ULEA.HI UR7, UR7, UR6, URZ, 0x6 ;  /* 0x0000000607077291 */ /* 0x000fe2000f8f30ff */
[----:B------:R-:W-:Y:S01]  /*3d00*/  UMOV UR26, 0x0 ;  /* 0x00000000001a7882 */ /* 0x000fe20000000000 */
[----:B------:R-:W-:Y:S02]  /*3d10*/  UMOV UR27, 0x8400010 ;  /* 0x08400010001b7882 */ /* 0x000fe40000000000 */
[----:B------:R-:W-:-:S04]  /*3d20*/  USHF.R.S32.HI UR7, URZ, 0x6, UR7 ;  /* 0x00000006ff077899 */ /* 0x000fc80008011407 */
[----:B------:R-:W-:-:S04]  /*3d30*/  UISETP.LT.AND UP0, UPT, UR7, 0x1, UPT ;  /* 0x000000010700788c */ /* 0x000fc8000bf01270 */
[----:B------:R-:W-:Y:S01]  /*3d40*/  USEL UR23, UR7, 0x1, !UP0 ;  /* 0x0000000107177887 */ /* 0x000fe2000c000000 */
[----:B--2---:R-:W-:Y:S02]  /*3d50*/  R2UR UR24, R2 ;  /* 0x00000000021872ca */ /* 0x004fe400000e0000 */
[----:B------:R-:W-:-:S13]  /*3d60*/  CS2R R2, SRZ ;  /* 0x0000000000027805 */ /* 0x000fda000001ff00 */
.L_x_87:
[C---:B------:R-:W-:Y:S02]  /*3d70*/  LEA R0, R8.reuse, UR8, 0x3 ;  /* 0x0000000808007c11 */ /* 0x040fe4000f8e18ff */
[----:B------:R-:W-:Y:S02]  /*3d80*/  SHF.L.U32 R4, R3, 0x1f, RZ ;  /* 0x0000001f03047819 */ /* 0x000fe400000006ff */
[----:B------:R-:W-:Y:S02]  /*3d90*/  LEA R5, R8, UR8, 0x4 ;  /* 0x0000000808057c11 */ /* 0x000fe4000f8e20ff */
[----:B------:R-:W1:Y:S02]  /*3da0*/  SYNCS.PHASECHK.TRANS64.TRYWAIT P0, [R0+URZ+0x150], R4 ;  /* 0x00015004000075a7 */ /* 0x000e6400080011ff */
[----:B-1-34-:R-:W-:Y:S05]  /*3db0*/  @!P0 BRA `(.L_x_80) ;  /* 0x0000006c00548947 */ /* 0x01afea0003800000 */
.L_x_198:
[----:B-1----:R-:W1:Y:S01]  /*3dc0*/  LDS.128 R4, [R5+0x1e0] ;  /* 0x0001e00005047984 */ /* 0x002e620000000c00 */
[----:B------:R-:W-:Y:S02]  /*3dd0*/  VIADD R0, R0, 0x160 ;  /* 0x0000016000007836 */ /* 0x000fe40000000000 */
[----:B------:R-:W-:Y:S01]  /*3de0*/  VIADD R8, R8, 0x1 ;  /* 0x0000000108087836 */ /* 0x000fe20000000000 */
[----:B------:R-:W-:Y:S01]  /*3df0*/  @!PT LDS RZ, [RZ] ;  /* 0x00000000fffff984 */ /* 0x000fe20000000800 */
[----:B------:R-:W-:Y:S01]  /*3e00*/  @!PT LDS RZ, [RZ] ;  /* 0x00000000fffff984 */ /* 0x000fe20000000800 */
[----:B------:R-:W-:Y:S01]  /*3e10*/  @!PT LDS RZ, [RZ] ;  /* 0x00000000fffff984 */ /* 0x000fe20000000800 */
[----:B------:R-:W-:Y:S01]  /*3e20*/  @!PT LDS RZ, [RZ] ;  /* 0x00000000fffff984 */ /* 0x000fe20000000800 */
[----:B------:R2:W-:Y:S06]  /*3e30*/  MEMBAR.ALL.CTA ;  /* 0x0000000000007992 */ /* 0x0005ec0000008000 */
[----:B--2---:R-:W2:Y:S01]  /*3e40*/  FENCE.VIEW.ASYNC.S ;  /* 0x00000000000073c6 */ /* 0x004ea20000000000 */
[----:B------:R-:W-:-:S04]  /*3e50*/  PRMT R0, RZ, 0x654, R0 ;  /* 0x00000654ff007816 */ /* 0x000fc80000000000 */
[----:B--2---:R2:W-:Y:S01]  /*3e60*/  SYNCS.ARRIVE.TRANS64.RED.A1T0 RZ, [R0+URZ], RZ ;  /* 0x000000ff00ff79a7 */ /* 0x0045e200081004ff */
[----:B-1----:R-:W-:Y:S01]  /*3e70*/  LOP3.LUT P1, RZ, R6, 0x1, RZ, 0xc0, !PT ;  /* 0x0000000106ff7812 */ /* 0x002fe2000782c0ff */
[----:B--2---:R-:W-:-:S12]  /*3e80*/  BRA.U UP2, `(.L_x_81) ;  /* 0x0000000102e07547 */ /* 0x004fd8000b800000 */
[----:B------:R-:W1:Y:S01]  /*3e90*/  LDCU UR6, c[0x0][0x38c] ;  /* 0x00007180ff0677ac */ /* 0x000e620008000800 */
[----:B------:R-:W-:Y:S02]  /*3ea0*/  PLOP3.LUT P2, PT, PT, PT, PT, 0x80, 0x8 ;  /* 0x000000000008781c */ /* 0x000fe40003f4f070 */
[----:B------:R-:W-:Y:S01]  /*3eb0*/  SHF.L.U32 R4, R9, 0x1f, RZ ;  /* 0x0000001f09047819 */ /* 0x000fe200000006ff */
[----:B------:R-:W-:Y:S02]  /*3ec0*/  ULEA UR10, UR22, UR8, 0x3 ;  /* 0x00000008160a7291 */ /* 0x000fe4000f8e18ff */
[----:B------:R-:W-:Y:S02]  /*3ed0*/  ULEA UR11, UR22, UR24, 0x7 ;  /* 0x00000018160b7291 */ /* 0x000fe4000f8e38ff */
[----:B-1----:R-:W-:-:S06]  /*3ee0*/  UISETP.GE.AND UP0, UPT, UR6, 0x1, UPT ;  /* 0x000000010600788c */ /* 0x002fcc000bf06270 */
[----:B------:R-:W-:-:S05]  /*3ef0*/  PLOP3.LUT P0, PT, PT, PT, UP0, 0x80, 0x8 ;  /* 0x000000000008781c */ /* 0x000fca0003f0f008 */
[----:B------:R-:W-:-:S08]  /*3f00*/  @UP0 ULEA UR6, UR21, UR8, 0x3 ;  /* 0x0000000815060291 */ /* 0x000fd0000f8e18ff */
[----:B------:R-:W-:-:S04]  /*3f10*/  @P0 SHF.L.U32 R0, R2, 0x1f, RZ ;  /* 0x0000001f02000819 */ /* 0x000fc800000006ff */
[----:B------:R1:W2:Y:S01]  /*3f20*/  @P0 SYNCS.PHASECHK.TRANS64.TRYWAIT P2, [UR6], R0 ;  /* 0x00000000ff0005a7 */ /* 0x0002a20008041106 */
[----:B------:R-:W3:Y:S02]  /*3f30*/  SYNCS.PHASECHK.TRANS64.TRYWAIT P0, [UR10+0x190], R4 ;  /* 0x00019004ff0075a7 */ /* 0x000ee4000800110a */
[----:B-123--:R-:W-:Y:S05]  /*3f40*/  @!P0 BRA `(.L_x_82) ;  /* 0x0000006c00048947 */ /* 0x00efea0003800000 */
.L_x_200:
[----:B------:R-:W-:Y:S01]  /*3f50*/  UMOV UR19, UR20 ;  /* 0x0000001400137c82 */ /* 0x000fe20008000000 */
[----:B------:R-:W-:Y:S05]  /*3f60*/  BRA.U !UP0, `(.L_x_83) ;  /* 0x0000000108987547 */ /* 0x000fea000b800000 */
[----:B------:R-:W-:Y:S02]  /*3f70*/  UIADD3 UR19, UPT, UPT, UR23, UR20, URZ ;  /* 0x0000001417137290 */ /* 0x000fe4000fffe0ff */
[----:B------:R-:W-:Y:S01]  /*3f80*/  UPLOP3.LUT UP3, UPT, UPT, UPT, UPT, 0x40, 0x4 ;  /* 0x000000000004789c */ /* 0x000fe20003f6e870 */
[----:B------:R-:W-:Y:S01]  /*3f90*/  UMOV UR18, UR7 ;  /* 0x0000000700127c82 */ /* 0x000fe20008000000 */
[----:B------:R-:W-:-:S09]  /*3fa0*/  UMOV UR17, UR21 ;  /* 0x0000001500117c82 */ /* 0x000fd20008000000 */
.L_x_86:
[----:B--2---:R-:W-:Y:S01]  /*3fb0*/  ULEA UR9, UR17, UR8, 0x3 ;  /* 0x0000000811097291 */ /* 0x004fe2000f8e18ff */
[----:B---3--:R-:W-:Y:S11]  /*3fc0*/  @P2 BRA `(.L_x_84) ;  /* 0x00000000000c2947 */ /* 0x008ff60003800000 */
[----:B-1----:R-:W-:Y:S04]  /*3fd0*/  SHF.L.U32 R4, R2, 0x1f, RZ ;  /* 0x0000001f02047819 */ /* 0x002fe800000006ff */
[----:B------:R-:W1:Y:S02]  /*3fe0*/  SYNCS.PHASECHK.TRANS64.TRYWAIT P0, [UR9], R4 ;  /* 0x00000004ff0075a7 */ /* 0x000e640008001109 */
[----:B-1----:R-:W-:Y:S05]  /*3ff0*/  @!P0 BRA `(.L_x_85) ;  /* 0x0000006800f08947 */ /* 0x002fea0003800000 */
.L_x_84:
[----:B------:R-:W-:Y:S01]  /*4000*/  UISETP.NE.AND UP0, UPT, UR18, 0x1, UPT ;  /* 0x000000011200788c */ /* 0x000fe2000bf05270 */
[----:B------:R-:W-:Y:S01]  /*4010*/  PLOP3.LUT P2, PT, PT, PT, PT, 0x80, 0x8 ;  /* 0x000000000008781c */ /* 0x000fe20003f4f070 */
[----:B------:R-:W-:Y:S02]  /*4020*/  UIADD3 UR21, UPT, UPT, UR17, 0x1, URZ ;  /* 0x0000000111157890 */ /* 0x000fe4000fffe0ff */
[----:B------:R-:W-:Y:S02]  /*4030*/  ULEA UR30, UR17, UR15, 0x9 ;  /* 0x0000000f111e7291 */ /* 0x000fe4000f8e48ff */
[----:B------:R-:W-:Y:S01]  /*4040*/  UISETP.NE.AND UP1, UPT, UR21, 0x10, UPT ;  /* 0x000000101500788c */ /* 0x000fe2000bf25270 */
[----:B------:R-:W-:Y:S01]  /*4050*/  PLOP3.LUT P0, PT, PT, PT, UP0, 0x80, 0x8 ;  /* 0x000000000008781c */ /* 0x000fe20003f0f008 */
[----:B------:R-:W-:Y:S02]  /*4060*/  ULEA UR32, UR17, UR14, 0x8 ;  /* 0x0000000e11207291 */ /* 0x000fe4000f8e40ff */
[----:B------:R-:W-:Y:S02]  /*4070*/  USEL UR16, URZ, 0x1, UP1 ;  /* 0x00000001ff107887 */ /* 0x000fe40008800000 */
[----:B------:R-:W-:Y:S02]  /*4080*/  USEL UR21, UR21, URZ, UP1 ;  /* 0x000000ff15157287 */ /* 0x000fe40008800000 */
[----:B------:R-:W-:Y:S02]  /*4090*/  UIADD3 UR36, UPT, UPT, UR30, 0x2, URZ ;  /* 0x000000021e247890 */ /* 0x000fe4000fffe0ff */
[----:B------:R-:W-:Y:S01]  /*40a0*/  @UP0 ULEA UR6, UR21, UR8, 0x3 ;  /* 0x0000000815060291 */ /* 0x000fe2000f8e18ff */
[----:B------:R-:W-:Y:S01]  /*40b0*/  LOP3.LUT R2, R2, UR16, RZ, 0x3c, !PT ;  /* 0x0000001002027c12 */ /* 0x000fe2000f8e3cff */
[----:B------:R-:W-:Y:S02]  /*40c0*/  UIADD3 UR34, UPT, UPT, UR32, 0x2, URZ ;  /* 0x0000000220227890 */ /* 0x000fe4000fffe0ff */
[----:B------:R-:W-:Y:S01]  /*40d0*/  UIADD3 UR9, UPT, UPT, UR9, 0x80, URZ ;  /* 0x0000008009097890 */ /* 0x000fe2000fffe0ff */
[----:B-1----:R-:W-:Y:S01]  /*40e0*/  @P0 SHF.L.U32 R0, R2, 0x1f, RZ ;  /* 0x0000001f02000819 */ /* 0x002fe200000006ff */
[----:B------:R-:W-:Y:S01]  /*40f0*/  UMOV UR31, 0x80004020 ;  /* 0x80004020001f7882 */ /* 0x000fe20000000000 */
[----:B------:R-:W-:Y:S01]  /*4100*/  UMOV UR33, 0x80004020 ;  /* 0x8000402000217882 */ /* 0x000fe20000000000 */
[----:B------:R-:W-:Y:S01]  /*4110*/  UMOV UR37, 0x80004020 ;  /* 0x8000402000257882 */ /* 0x000fe20000000000 */
[----:B------:R2:W3:Y:S01]  /*4120*/  @P0 SYNCS.PHASECHK.TRANS64.TRYWAIT P2, [UR6], R0 ;  /* 0x00000000ff0005a7 */ /* 0x0004e20008041106 */
[----:B------:R-:W-:Y:S01]  /*4130*/  UIADD3 UR20, UPT, UPT, UR20, 0x1, URZ ;  /* 0x0000000114147890 */ /* 0x000fe2000fffe0ff */
[----:B------:R2:W-:Y:S01]  /*4140*/  UTCQMMA.2CTA gdesc[UR32], gdesc[UR30], tmem[UR11], tmem[UR28], idesc[UR29], UP3 ;  /* 0x00ff1c1e200075ea */ /* 0x0005e20009a0030b */
[----:B------:R-:W-:Y:S02]  /*4150*/  UIADD3 UR18, UPT, UPT, UR18, -0x1, URZ ;  /* 0xffffffff12127890 */ /* 0x000fe4000fffe0ff */
[----:B------:R-:W-:Y:S02]  /*4160*/  UISETP.NE.AND UP0, UPT, UR20, UR19, UPT ;  /* 0x000000131400728c */ /* 0x000fe4000bf05270 */
[----:B------:R-:W-:Y:S01]  /*4170*/  UPLOP3.LUT UP3, UPT, UPT, UPT, UPT, 0x80, 0x8 ;  /* 0x000000000008789c */ /* 0x000fe20003f6f070 */
[----:B------:R-:W-:Y:S01]  /*4180*/  UMOV UR35, 0x80004020 ;  /* 0x8000402000237882 */ /* 0x000fe20000000000 */
[----:B------:R-:W-:Y:S01]  /*4190*/  UMOV UR17, UR21 ;  /* 0x0000001500117c82 */ /* 0x000fe20008000000 */
[----:B------:R2:W-:Y:S01]  /*41a0*/  UTCQMMA.2CTA gdesc[UR34], gdesc[UR36], tmem[UR11], tmem[UR26], idesc[UR27], UPT ;  /* 0x00ff1a24220075ea */ /* 0x0005e2000ba0030b */
[----:B------:R2:W-:Y:S03]  /*41b0*/  UTCBAR.2CTA.MULTICAST [UR9], URZ, UR13 ;  /* 0x000000ff090073e9 */ /* 0x0005e6000820080d */
[----:B------:R-:W-:Y:S05]  /*41c0*/  BRA.U UP0, `(.L_x_86) ;  /* 0xfffffffd00787547 */ /* 0x000fea000b83ffff */
.L_x_83:
[----:B------:R-:W-:Y:S01]  /*41d0*/  UIADD3 UR10, UPT, UPT, UR10, 0x170, URZ ;  /* 0x000001700a0a7890 */ /* 0x000fe2000fffe0ff */
[----:B------:R-:W-:-:S08]  /*41e0*/  UMOV UR20, UR19 ;  /* 0x0000001300147c82 */ /* 0x000fd00008000000 */
[----:B------:R4:W-:Y:S01]  /*41f0*/  UTCBAR.2CTA.MULTICAST [UR10], URZ, UR12 ;  /* 0x000000ff0a0073e9 */ /* 0x0009e2000820080c */
[----:B------:R-:W-:Y:S02]  /*4200*/  NOP ;  /* 0x0000000000007918 */ /* 0x000fe40000000000 */
.L_x_81:
[----:B------:R-:W-:Y:S01]  /*4210*/  UIADD3 UR22, UPT, UPT, UR22, 0x1, URZ ;  /* 0x0000000116167890 */ /* 0x000fe2000fffe0ff */
[----:B------:R-:W-:-:S03]  /*4220*/  ISETP.NE.AND P0, PT, R8, 0x2, PT ;  /* 0x000000020800780c */ /* 0x000fc60003f05270 */
[----:B------:R-:W-:Y:S01]  /*4230*/  UISETP.NE.AND UP0, UPT, UR22, 0x4, UPT ;  /* 0x000000041600788c */ /* 0x000fe2000bf05270 */
[----:B-12---:R-:W-:Y:S02]  /*4240*/  SEL R0, RZ, 0x1, P0 ;  /* 0x00000001ff007807 */ /* 0x006fe40000000000 */
[----:B------:R-:W-:Y:S01]  /*4250*/  SEL R8, R8, RZ, P0 ;  /* 0x000000ff08087207 */ /* 0x000fe20000000000 */
[----:B------:R-:W-:Y:S01]  /*4260*/  USEL UR6, URZ, 0x1, UP0 ;  /* 0x00000001ff067887 */ /* 0x000fe20008000000 */
[----:B------:R-:W-:Y:S01]  /*4270*/  LOP3.LUT R3, R3, R0, RZ, 0x3c, !PT ;  /* 0x0000000003037212 */ /* 0x000fe200078e3cff */
[----:B------:R-:W-:-:S04]  /*4280*/  USEL UR22, UR22, URZ, UP0 ;  /* 0x000000ff16167287 */ /* 0x000fc80008000000 */
[----:B------:R-:W-:Y:S01]  /*4290*/  LOP3.LUT R9, R9, UR6, RZ, 0x3c, !PT ;  /* 0x0000000609097c12 */ /* 0x000fe2000f8e3cff */
[----:B------:R-:W-:Y:S07]  /*42a0*/  @P1 BRA `(.L_x_87) ;  /* 0xfffffff800b01947 */ /* 0x000fee000383ffff */
[----:B------:R-:W1:Y:S01]  /*42b0*/  S2UR UR6, SR_CgaCtaId ;  /* 0x00000000000679c3 */ /* 0x000e620000008800 */
[----:B------:R-:W-:Y:S01]  /*42c0*/  ELECT P0, URZ, PT ;  /* 0x0000000000ff782f */ /* 0x000fe20003800000 */
[----:B------:R-:W-:Y:S01]  /*42d0*/  HFMA2 R0, -RZ, RZ, 0, 5.9604644775390625e-08 ;  /* 0x00000001ff007431 */ /* 0x000fe200000001ff */
[----:B------:R-:W-:-:S05]  /*42e0*/  UMOV UR7, 0x40 ;  /* 0x0000004000077882 */ /* 0x000fca0000000000 */
[----:B------:R-:W-:Y:S01]  /*42f0*/  UVIRTCOUNT.DEALLOC.SMPOOL 0x80 ;  /* 0x000000800000784c */ /* 0x000fe20000000000 */
[----:B------:R-:W-:Y:S02]  /*4300*/  UISETP.NE.AND UP0, UPT, UR5, URZ, UPT ;  /* 0x000000ff0500728c */ /* 0x000fe4000bf05270 */
[----:B-1----:R-:W-:-:S09]  /*4310*/  ULEA UR6, UR6, UR7, 0x18 ;  /* 0x0000000706067291 */ /* 0x002fd2000f8ec0ff */
[----:B------:R1:W-:Y:S01]  /*4320*/  @P0 STS.U8 [UR6+0x1c], R0 ;  /* 0x00001c00ff000988 */ /* 0x0003e20008000006 */
[----:B------:R-:W-:Y:S05]  /*4330*/  BRA.U UP0, `(.L_x_88) ;  /* 0x0000000100a07547 */ /* 0x000fea000b800000 */
[----:B------:R-:W-:Y:S01]  /*4340*/  UIADD3 UR5, UPT, UPT, UR8, 0x190, URZ ;  /* 0x0000019008057890 */ /* 0x000fe2000fffe0ff */
[----:B------:R-:W-:-:S03]  /*4350*/  SHF.L.U32 R2, R9, 0x1f, RZ ;  /* 0x0000001f09027819 */ /* 0x000fc600000006ff */
[----:B------:R-:W-:-:S09]  /*4360*/  ULEA UR7, UR22, UR5, 0x3 ;  /* 0x0000000516077291 */ /* 0x000fd2000f8e18ff */
[----:B------:R-:W2:Y:S02]  /*4370*/  SYNCS.PHASECHK.TRANS64.TRYWAIT P0, [UR7], R2 ;  /* 0x00000002ff0075a7 */ /* 0x000ea40008001107 */
[----:B--2---:R-:W-:Y:S05]  /*4380*/  @!P0 BRA `(.L_x_89) ;  /* 0x0000006800248947 */ /* 0x004fea0003800000 */
.L_x_203:
[----:B------:R-:W-:-:S04]  /*4390*/  UIADD3 UR9, UPT, UPT, UR22, 0x1, URZ ;  /* 0x0000000116097890 */ /* 0x000fc8000fffe0ff */
[----:B------:R-:W-:-:S04]  /*43a0*/  UISETP.NE.AND UP1, UPT, UR9, 0x4, UPT ;  /* 0x000000040900788c */ /* 0x000fc8000bf25270 */
[----:B----4-:R-:W-:Y:S02]  /*43b0*/  USEL UR10, URZ, 0x1, UP1 ;  /* 0x00000001ff0a7887 */ /* 0x010fe40008800000 */
[----:B------:R-:W-:-:S04]  /*43c0*/  USEL UR9, UR9, URZ, UP1 ;  /* 0x000000ff09097287 */ /* 0x000fc80008800000 */
[----:B------:R-:W-:Y:S01]  /*43d0*/  ULEA UR7, UR9, UR5, 0x3 ;  /* 0x0000000509077291 */ /* 0x000fe2000f8e18ff */
[----:B-1----:R-:W-:-:S04]  /*43e0*/  LOP3.LUT R2, R9, UR10, RZ, 0x3c, !PT ;  /* 0x0000000a09027c12 */ /* 0x002fc8000f8e3cff */
[----:B------:R-:W-:-:S04]  /*43f0*/  SHF.L.U32 R3, R2, 0x1f, RZ ;  /* 0x0000001f02037819 */ /* 0x000fc800000006ff */
[----:B------:R-:W1:Y:S02]  /*4400*/  SYNCS.PHASECHK.TRANS64.TRYWAIT P0, [UR7], R3 ;  /* 0x00000003ff0075a7 */ /* 0x000e640008001107 */
[----:B-1----:R-:W-:Y:S05]  /*4410*/  @!P0 BRA `(.L_x_90) ;  /* 0x0000006800188947 */ /* 0x002fea0003800000 */
.L_x_205:
        /* <DEDUP_REMOVED lines=9> */
.L_x_207:
[----:B------:R-:W-:-:S04]  /*44b0*/  UIADD3 UR9, UPT, UPT, UR9, 0x1, URZ ;  /* 0x0000000109097890 */ /* 0x000fc8000fffe0ff */
[----:B------:R-:W-:-:S04]  /*44c0*/  UISETP.NE.AND UP1, UPT, UR9, 0x4, UPT ;  /* 0x000000040900788c */ /* 0x000fc8000bf25270 */
[----:B------:R-:W-:Y:S02]  /*44d0*/  USEL UR7, URZ, 0x1, UP1 ;  /* 0x00000001ff077887 */ /* 0x000fe40008800000 */
[----:B------:R-:W-:-:S04]  /*44e0*/  USEL UR9, UR9, URZ, UP1 ;  /* 0x000000ff09097287 */ /* 0x000fc80008800000 */
[----:B------:R-:W-:Y:S01]  /*44f0*/  ULEA UR9, UR9, UR5, 0x3 ;  /* 0x0000000509097291 */ /* 0x000fe2000f8e18ff */
[----:B------:R-:W-:-:S04]  /*4500*/  LOP3.LUT R2, R2, UR7, RZ, 0x3c, !PT ;  /* 0x0000000702027c12 */ /* 0x000fc8000f8e3cff */
[----:B------:R-:W-:Y:S01]  /*4510*/  SHF.L.U32 R2, R2, 0x1f, RZ ;  /* 0x0000001f02027819 */ /* 0x000fe200000006ff */
[----:B-1----:R-:W-:-:S04]  /*4520*/  IMAD.U32 R0, RZ, RZ, UR9 ;  /* 0x00000009ff007e24 */ /* 0x002fc8000f8e00ff */
[----:B------:R1:W2:Y:S03]  /*4530*/  SYNCS.PHASECHK.TRANS64.TRYWAIT P0, [R0+URZ], R2 ;  /* 0x00000002000075a7 */ /* 0x0002a600080011ff */
[----:B--2---:R-:W-:Y:S05]  /*4540*/  @!P0 NANOSLEEP.SYNCS 0x989680 ;  /* 0x009896800000895d */ /* 0x004fea0003900000 */
[----:B------:R-:W2:Y:S02]  /*4550*/  @!P0 SYNCS.PHASECHK.TRANS64 P0, [R0+URZ], R2 ;  /* 0x00000002000085a7 */ /* 0x000ea400080010ff */
[----:B--2---:R-:W-:Y:S05]  /*4560*/  @P0 BRA `(.L_x_92) ;  /* 0x0000000000200947 */ /* 0x004fea0003800000 */
.L_x_93:
[----:B--2---:R2:W4:Y:S02]  /*4570*/  SYNCS.PHASECHK.TRANS64.TRYWAIT P0, [R0+URZ], R2 ;  /* 0x00000002000075a7 */ /* 0x00452400080011ff */
[----:B----4-:R-:W-:Y:S05]  /*4580*/  @!P0 NANOSLEEP.SYNCS 0x989680 ;  /* 0x009896800000895d */ /* 0x010fea0003900000 */
[----:B------:R-:W4:Y:S02]  /*4590*/  @!P0 SYNCS.PHASECHK.TRANS64 P0, [R0+URZ], R2 ;  /* 0x00000002000085a7 */ /* 0x000f2400080010ff */
[----:B----4-:R-:W-:Y:S05]  /*45a0*/  @!P0 BRA `(.L_x_93) ;  /* 0xfffffffc00f08947 */ /* 0x010fea000383ffff */
[----:B------:R-:W-:Y:S05]  /*45b0*/  BRA `(.L_x_92) ;  /* 0x00000000000c7947 */ /* 0x000fea0003800000 */
.L_x_88:
[----:B------:R-:W-:-:S04]  /*45c0*/  UIADD3 UR5, UPT, UPT, UR8, 0x1d0, URZ ;  /* 0x000001d008057890 */ /* 0x000fc8000fffe0ff */
[----:B------:R-:W-:-:S09]  /*45d0*/  UPRMT UR5, UR4, 0x654, UR5 ;  /* 0x0000065404057896 */ /* 0x000fd20008000005 */
[----:B------:R-:W-:Y:S03]  /*45e0*/  SYNCS.ARRIVE.TRANS64.RED.A1T0 RZ, [UR5], RZ ;  /* 0x000000ffffff79a7 */ /* 0x000fe60008100405 */
.L_x_92:
[----:B-12---:R-:W-:Y:S01]  /*45f0*/  SHF.L.U32 R2, RZ, 0x1f, RZ ;  /* 0x0000001fff027819 */ /* 0x006fe200000006ff */
[----:B------:R-:W-:Y:S01]  /*4600*/  UIADD3 UR5, UPT, UPT, UR8, 0x1d0, URZ ;  /* 0x000001d008057890 */ /* 0x000fe2000fffe0ff */
[----:B------:R-:W-:Y:S02]  /*4610*/  PLOP3.LUT P0, PT, PT, PT, UP0, 0x80, 0x8 ;  /* 0x000000000008781c */ /* 0x000fe40003f0f008 */
[----:B------:R-:W1:Y:S02]  /*4620*/  SYNCS.PHASECHK.TRANS64.TRYWAIT P1, [UR8+0x1d0], R2 ;  /* 0x0001d002ff0075a7 */ /* 0x000e640008021108 */
[----:B-1----:R-:W-:Y:S09]  /*4630*/  @!P1 BRA `(.L_x_94) ;  /* 0x0000006400c09947 */ /* 0x002ff20003800000 */
.L_x_209:
[----:B------:R-:W-:Y:S01]  /*4640*/  @!UP0 UPRMT UR5, UR4, 0x654, UR5 ;  /* 0x0000065404058896 */ /* 0x000fe20008000005 */
[----:B------:R-:W-:Y:S02]  /*4650*/  UMOV UR8, 0xffff ;  /* 0x0000ffff00087882 */ /* 0x000fe40000000000 */
[----:B------:R-:W-:-:S06]  /*4660*/  UMOV UR4, 0x1 ;  /* 0x0000000100047882 */ /* 0x000fcc0000000000 */
[----:B------:R-:W-:Y:S01]  /*4670*/  @!P0 SYNCS.ARRIVE.TRANS64.RED.A1T0 RZ, [UR5], RZ ;  /* 0x000000ffffff89a7 */ /* 0x000fe20008100405 */
[----:B------:R-:W-:Y:S01]  /*4680*/  NOP ;  /* 0x0000000000007918 */ /* 0x000fe20000000000 */
[----:B-1----:R-:W1:Y:S01]  /*4690*/  LDS R0, [UR6+0x14] ;  /* 0x00001406ff007984 */ /* 0x002e620008000800 */
[----:B------:R-:W-:-:S04]  /*46a0*/  ULOP3.LUT UR5, UR24, 0xffff, URZ, 0xc0, !UPT ;  /* 0x0000ffff18057892 */ /* 0x000fc8000f8ec0ff */
[----:B------:R-:W-:-:S04]  /*46b0*/  USHF.R.U32.HI UR5, URZ, 0x5, UR5 ;  /* 0x00000005ff057899 */ /* 0x000fc80008011605 */
[----:B------:R-:W-:Y:S02]  /*46c0*/  USHF.L.U32 UR8, UR8, UR5, URZ ;  /* 0x0000000508087299 */ /* 0x000fe400080006ff */
[----:B------:R-:W-:-:S04]  /*46d0*/  USHF.L.U32 UR4, UR4, UR5, URZ ;  /* 0x0000000504047299 */ /* 0x000fc800080006ff */
[----:B-1----:R-:W-:-:S04]  /*46e0*/  LOP3.LUT R0, R0, UR8, RZ, 0xc0, !PT ;  /* 0x0000000800007c12 */ /* 0x002fc8000f8ec0ff */
[----:B------:R-:W-:-:S13]  /*46f0*/  ISETP.NE.AND P0, PT, R0, UR8, PT ;  /* 0x0000000800007c0c */ /* 0x000fda000bf05270 */
[----:B------:R-:W-:Y:S05]  /*4700*/  @P0 BRA `(.L_x_95) ;  /* 0x0000000000580947 */ /* 0x000fea0003800000 */
[----:B------:R-:W1:Y:S02]  /*4710*/  LDS R0, [UR6+0x18] ;  /* 0x00001806ff007984 */ /* 0x000e640008000800 */
[----:B-1----:R-:W-:-:S04]  /*4720*/  LOP3.LUT R0, R0, UR4, RZ, 0xc0, !PT ;  /* 0x0000000400007c12 */ /* 0x002fc8000f8ec0ff */
[----:B------:R-:W-:-:S13]  /*4730*/  ISETP.NE.AND P0, PT, R0, UR4, PT ;  /* 0x0000000400007c0c */ /* 0x000fda000bf05270 */
[----:B------:R-:W-:Y:S05]  /*4740*/  @P0 BRA `(.L_x_96) ;  /* 0x00000000003c0947 */ /* 0x000fea0003800000 */
[----:B------:R-:W1:Y:S01]  /*4750*/  S2R R2, SR_LANEID ;  /* 0x0000000000027919 */ /* 0x000e620000000000 */
[----:B------:R-:W-:Y:S01]  /*4760*/  ULOP3.LUT UR8, URZ, UR8, URZ, 0x33, !UPT ;  /* 0x00000008ff087292 */ /* 0x000fe2000f8e33ff */
[----:B------:R-:W-:Y:S02]  /*4770*/  VOTEU.ANY UR7, UPT, PT ;  /* 0x0000000000077886 */ /* 0x000fe400038e0100 */
[----:B------:R-:W-:-:S03]  /*4780*/  UFLO.U32 UR7, UR7 ;  /* 0x00000007000772bd */ /* 0x000fc600080e0000 */
[----:B------:R-:W-:-:S04]  /*4790*/  IMAD.U32 R0, RZ, RZ, UR8 ;  /* 0x00000008ff007e24 */ /* 0x000fc8000f8e00ff */
[----:B------:R2:W3:Y:S02]  /*47a0*/  REDUX UR5, R0 ;  /* 0x00000000000573c4 */ /* 0x0004e40000000000 */
[----:B------:R1:W-:Y:S02]  /*47b0*/  UTCATOMSWS.AND URZ, UR8 ;  /* 0x0000000800ff79e3 */ /* 0x0003e40008000000 */
[----:B-1----:R-:W-:Y:S02]  /*47c0*/  ISETP.EQ.U32.AND P0, PT, R2, UR7, PT ;  /* 0x0000000702007c0c */ /* 0x002fe4000bf02070 */
[----:B--2---:R-:W-:Y:S02]  /*47d0*/  LOP3.LUT R0, RZ, UR4, RZ, 0x33, !PT ;  /* 0x00000004ff007c12 */ /* 0x004fe4000f8e33ff */
[----:B---3--:R-:W-:Y:S02]  /*47e0*/  MOV R2, UR5 ;  /* 0x0000000500027c02 */ /* 0x008fe40008000f00 */
[----:B------:R-:W1:Y:S07]  /*47f0*/  REDUX UR4, R0 ;  /* 0x00000000000473c4 */ /* 0x000e6e0000000000 */
[----:B------:R2:W-:Y:S01]  /*4800*/  @P0 ATOMS.AND RZ, [UR6+0x14], R2 ;  /* 0x00001402ffff098c */ /* 0x0005e2000a800006 */
[----:B-1----:R-:W-:-:S05]  /*4810*/  IMAD.U32 R0, RZ, RZ, UR4 ;  /* 0x00000004ff007e24 */ /* 0x002fca000f8e00ff */
[----:B------:R2:W-:Y:S01]  /*4820*/  @P0 ATOMS.AND RZ, [UR6+0x18], R0 ;  /* 0x00001800ffff098c */ /* 0x0005e2000a800006 */
[----:B------:R-:W-:Y:S05]  /*4830*/  BRA `(.L_x_97) ;  /* 0x0000000000147947 */ /* 0x000fea0003800000 */
.L_x_96:
[----:B------:R-:W-:Y:S02]  /*4840*/  MOV R2, 0x4860 ;  /* 0x0000486000027802 */ /* 0x000fe40000000f00 */
[----:B---345:R-:W-:Y:S05]  /*4850*/  CALL.REL.NOINC `($__internal_0_$__cuda_sm10x_tcgen05_guardrail_trap_col_being_dealloced_not_returned_by_alloc) ;  /* 0x00000068009c7944 */ /* 0x038fea0003c00000 */
[----:B------:R-:W-:Y:S05]  /*4860*/  BRA `(.L_x_97) ;  /* 0x0000000000087947 */ /* 0x000fea0003800000 */
.L_x_95:
[----:B------:R-:W-:Y:S02]  /*4870*/  MOV R2, 0x4890 ;  /* 0x0000489000027802 */ /* 0x000fe40000000f00 */
[----:B---345:R-:W-:Y:S05]  /*4880*/  CALL.REL.NOINC `($__internal_2_$__cuda_sm10x_tcgen05_guardrail_trap_unallocated_columns_being_dealloced) ;  /* 0x0000006800a87944 */ /* 0x038fea0003c00000 */
.L_x_97:
[----:B------:R-:W-:Y:S01]  /*4890*/  NOP ;  /* 0x0000000000007918 */ /* 0x000fe20000000000 */
[----:B----4-:R-:W-:Y:S05]  /*48a0*/  EXIT ;  /* 0x000000000000794d */ /* 0x010fea0003800000 */
.L_x_68:
[----:B------:R-:W-:-:S09]  /*48b0*/  UISETP.NE.OR UP5, UPT, UR10, 0x3, !UP5 ;  /* 0x000000030a00788c */ /* 0x000fd2000efa5670 */
[----:B------:R-:W-:Y:S05]  /*48c0*/  BRA.U UP5, `(.L_x_98) ;  /* 0x0000001105747547 */ /* 0x000fea000b800000 */
[----:B------:R-:W1:Y:S01]  /*48d0*/  LDC R0, c[0x0][0xb30] ;  /* 0x0002cc00ff007b82 */ /* 0x000e620000000800 */
[----:B------:R-:W2:Y:S01]  /*48e0*/  LDCU.64 UR8, c[0x0][0x888] ;  /* 0x00011100ff0877ac */ /* 0x000ea20008000a00 */
[----:B------:R-:W-:Y:S02]  /*48f0*/  HFMA2 R27, -RZ, RZ, 0, 0 ;  /* 0x00000000ff1b7431 */ /* 0x000fe400000001ff */
[----:B------:R-:W-:Y:S01]  /*4900*/  IMAD.MOV.U32 R29, RZ, RZ, 0x1 ;  /* 0x00000001ff1d7424 */ /* 0x000fe200078e00ff */
[----:B------:R-:W-:Y:S01]  /*4910*/  MOV R25, 0x1000 ;  /* 0x0000100000197802 */ /* 0x000fe20000000f00 */
[----:B------:R-:W3:Y:S01]  /*4920*/  LDCU.64 UR4, c[0x0][0x890] ;  /* 0x00011200ff0477ac */ /* 0x000ee20008000a00 */
[----:B------:R-:W-:Y:S01]  /*4930*/  IMAD.MOV.U32 R28, RZ, RZ, RZ ;  /* 0x000000ffff1c7224 */ /* 0x000fe200078e00ff */
[----:B------:R-:W4:Y:S01]  /*4940*/  LDC R24, c[0x0][0x370] ;  /* 0x0000dc00ff187b82 */ /* 0x000f220000000800 */
[----:B------:R-:W-:Y:S01]  /*4950*/  UMOV UR7, 0x400 ;  /* 0x0000040000077882 */ /* 0x000fe20000000000 */
[----:B------:R-:W-:-:S02]  /*4960*/  UPLOP3.LUT UP1, UPT, UPT, UPT, UPT, 0x40, 0x4 ;  /* 0x000000000004789c */ /* 0x000fc40003f2e870 */
[----:B------:R-:W-:-:S04]  /*4970*/  ULEA UR7, UR37, UR7, 0x18 ;  /* 0x0000000725077291 */ /* 0x000fc8000f8ec0ff */
[----:B------:R-:W4:Y:S01]  /*4980*/  LDC R3, c[0x0][0xb0c] ;  /* 0x0002c300ff037b82 */ /* 0x000f220000000800 */
[----:B------:R-:W-:Y:S02]  /*4990*/  UIADD3 UR13, UPT, UPT, UR7, 0x118, URZ ;  /* 0x00000118070d7890 */ /* 0x000fe4000fffe0ff */
[----:B--2---:R-:W-:Y:S02]  /*49a0*/  UISETP.NE.U32.AND UP3, UPT, UR8, URZ, UPT ;  /* 0x000000ff0800728c */ /* 0x004fe4000bf65070 */
[----:B------:R-:W-:Y:S02]  /*49b0*/  UIADD3 UR41, UPT, UPT, UR7, 0x100, URZ ;  /* 0x0000010007297890 */ /* 0x000fe4000fffe0ff */
[----:B---3--:R-:W-:Y:S01]  /*49c0*/  UISETP.NE.U32.AND UP4, UPT, UR4, URZ, UPT ;  /* 0x000000ff0400728c */ /* 0x008fe2000bf85070 */
[----:B------:R-:W2:Y:S01]  /*49d0*/  LDC R18, c[0x0][0xb20] ;  /* 0x0002c800ff127b82 */ /* 0x000ea20000000800 */
[----:B-1----:R-:W-:Y:S01]  /*49e0*/  ISETP.NE.AND P1, PT, R0, 0x1, PT ;  /* 0x000000010000780c */ /* 0x002fe20003f25270 */
[----:B------:R-:W-:-:S02]  /*49f0*/  UISETP.NE.AND.EX UP3, UPT, UR9, URZ, UPT, UP3 ;  /* 0x000000ff0900728c */ /* 0x000fc4000bf65330 */
[----:B------:R-:W-:Y:S02]  /*4a00*/  UIADD3 UR33, UPT, UPT, UR7, 0x108, URZ ;  /* 0x0000010807217890 */ /* 0x000fe4000fffe0ff */
[----:B------:R-:W-:Y:S02]  /*4a10*/  UIADD3 UR25, UPT, UPT, UR7, 0x110, URZ ;  /* 0x0000011007197890 */ /* 0x000fe4000fffe0ff */
[----:B------:R-:W1:Y:S01]  /*4a20*/  LDC.64 R30, c[0x0][0x348] ;  /* 0x0000d200ff1e7b82 */ /* 0x000e620000000a00 */
[----:B------:R-:W-:Y:S02]  /*4a30*/  UPRMT UR13, UR37, 0x654, UR13 ;  /* 0x00000654250d7896 */ /* 0x000fe4000800000d */
[----:B------:R-:W-:-:S05]  /*4a40*/  UISETP.NE.AND.EX UP4, UPT, UR5, URZ, UPT, UP4 ;  /* 0x000000ff0500728c */ /* 0x000fca000bf85340 */
[----:B------:R-:W3:Y:S08]  /*4a50*/  LDC.64 R16, c[0x0][0xb10] ;  /* 0x0002c400ff107b82 */ /* 0x000ef00000000a00 */
[----:B------:R-:W1:Y:S08]  /*4a60*/  LDC.64 R6, c[0x0][0xb18] ;  /* 0x0002c600ff067b82 */ /* 0x000e700000000a00 */
[----:B------:R-:W1:Y:S08]  /*4a70*/  LDC.64 R4, c[0x0][0xb28] ;  /* 0x0002ca00ff047b82 */ /* 0x000e700000000a00 */
[----:B--2-4-:R-:W1:Y:S02]  /*4a80*/  LDC R19, c[0x0][0x374] ;  /* 0x0000dd00ff137b82 */ /* 0x014e640000000800 */
.L_x_109:
[C---:B------:R-:W-:Y:S02]  /*4a90*/  LEA R0, R28.reuse, UR7, 0x3 ;  /* 0x000000071c007c11 */ /* 0x040fe4000f8e18ff */
[----:B------:R-:W-:Y:S02]  /*4aa0*/  SHF.L.U32 R2, R27, 0x1f, RZ ;  /* 0x0000001f1b027819 */ /* 0x000fe400000006ff */
[----:B------:R-:W-:Y:S02]  /*4ab0*/  LEA R20, R28, UR7, 0x4 ;  /* 0x000000071c147c11 */ /* 0x000fe4000f8e20ff */
[----:B--2---:R-:W2:Y:S02]  /*4ac0*/  SYNCS.PHASECHK.TRANS64.TRYWAIT P0, [R0+URZ+0x150], R2 ;  /* 0x00015002000075a7 */ /* 0x004ea400080011ff */
[----:B--2---:R-:W-:Y:S05]  /*4ad0*/  @!P0 BRA `(.L_x_99) ;  /* 0x0000006000b08947 */ /* 0x004fea0003800000 */
.L_x_210:
[----:B------:R-:W-:Y:S01]  /*4ae0*/  ISETP.GE.AND P0, PT, R40, 0x1, PT ;  /* 0x000000012800780c */ /* 0x000fe20003f06270 */
[----:B------:R-:W4:Y:S01]  /*4af0*/  LDS.128 R20, [R20+0x1e0] ;  /* 0x0001e00014147984 */ /* 0x000f220000000c00 */
[----:B--2---:R-:W-:Y:S01]  /*4b00*/  VIADD R0, R0, 0x160 ;  /* 0x0000016000007836 */ /* 0x004fe20000000000 */
[----:B------:R-:W-:Y:S01]  /*4b10*/  @!PT LDS RZ, [RZ] ;  /* 0x00000000fffff984 */ /* 0x000fe20000000800 */
[----:B------:R-:W-:Y:S01]  /*4b20*/  @!PT LDS RZ, [RZ] ;  /* 0x00000000fffff984 */ /* 0x000fe20000000800 */
[----:B------:R-:W-:Y:S01]  /*4b30*/  @!PT LDS RZ, [RZ] ;  /* 0x00000000fffff984 */ /* 0x000fe20000000800 */
[----:B------:R-:W-:Y:S01]  /*4b40*/  @!PT LDS RZ, [RZ] ;  /* 0x00000000fffff984 */ /* 0x000fe20000000800 */
[----:B------:R2:W-:Y:S06]  /*4b50*/  MEMBAR.ALL.CTA ;  /* 0x0000000000007992 */ /* 0x0005ec0000008000 */
[----:B--2---:R-:W2:Y:S01]  /*4b60*/  FENCE.VIEW.ASYNC.S ;  /* 0x00000000000073c6 */ /* 0x004ea20000000000 */
[----:B------:R-:W-:Y:S04]  /*4b70*/  PRMT R0, RZ, 0x654, R0 ;  /* 0x00000654ff007816 */ /* 0x000fe80000000000 */
[----:B--2---:R2:W-:Y:S01]  /*4b80*/  SYNCS.ARRIVE.TRANS64.RED.A1T0 RZ, [R0+URZ], RZ ;  /* 0x000000ff00ff79a7 */ /* 0x0045e200081004ff */
[----:B----4-:R-:W-:Y:S11]  /*4b90*/  LOP3.LUT P3, RZ, R22, 0x1, RZ, 0xc0, !PT ;  /* 0x0000000116ff7812 */ /* 0x010ff6000786c0ff */
[----:B------:R-:W-:Y:S02]  /*4ba0*/  @!UPT UIADD3 URZ, UPT, UPT, URZ, URZ, URZ ;  /* 0x000000fffffff290 */ /* 0x000fe4000fffe0ff */
[----:B------:R-:W-:Y:S02]  /*4bb0*/  @P3 MOV R11, R20 ;  /* 0x00000014000b3202 */ /* 0x000fe40000000f00 */
[----:B------:R-:W-:Y:S01]  /*4bc0*/  @P3 LOP3.LUT R10, R21, 0xffff, RZ, 0xc0, !PT ;  /* 0x0000ffff150a3812 */ /* 0x000fe200078ec0ff */
[----:B--2---:R-:W-:Y:S06]  /*4bd0*/  @!P0 BRA `(.L_x_100) ;  /* 0x0000000000a48947 */ /* 0x004fec0003800000 */
[-C--:B-1----:R-:W-:Y:S01]  /*4be0*/  IMAD.HI.U32 R0, R19, R7.reuse, RZ ;  /* 0x0000000713007227 */ /* 0x082fe200078e00ff */
[----:B------:R-:W-:Y:S02]  /*4bf0*/  ISETP.NE.AND P0, PT, R6, 0x1, PT ;  /* 0x000000010600780c */ /* 0x000fe40003f05270 */
[----:B------:R-:W-:Y:S01]  /*4c00*/  ISETP.NE.AND P2, PT, R40, 0x1, PT ;  /* 0x000000012800780c */ /* 0x000fe20003f45270 */
[----:B---3--:R-:W-:Y:S01]  /*4c10*/  IMAD.HI.U32 R9, R24, R16, RZ ;  /* 0x0000001018097227 */ /* 0x008fe200078e00ff */
[----:B------:R-:W-:Y:S02]  /*4c20*/  SHF.R.U32.HI R0, RZ, R18, R0 ;  /* 0x00000012ff007219 */ /* 0x000fe40000011600 */
[----:B------:R-:W-:Y:S01]  /*4c30*/  ISETP.NE.AND P4, PT, R3, 0x1, PT ;  /* 0x000000010300780c */ /* 0x000fe20003f85270 */
[----:B------:R-:W-:Y:S01]  /*4c40*/  IMAD.HI.U32 R13, R10, R7, RZ ;  /* 0x000000070a0d7227 */ /* 0x000fe200078e00ff */
[----:B------:R-:W-:Y:S02]  /*4c50*/  SHF.R.U32.HI R9, RZ, R17, R9 ;  /* 0x00000011ff097219 */ /* 0x000fe40000011609 */
[----:B------:R-:W-:Y:S01]  /*4c60*/  SEL R0, R19, R0, !P0 ;  /* 0x0000000013007207 */ /* 0x000fe20004000000 */
[----:B------:R-:W-:Y:S01]  /*4c70*/  IMAD.HI.U32 R12, R11, R16, RZ ;  /* 0x000000100b0c7227 */ /* 0x000fe200078e00ff */
[----:B------:R-:W-:Y:S03]  /*4c80*/  SEL R9, R24, R9, !P4 ;  /* 0x0000000918097207 */ /* 0x000fe60006000000 */
[-C--:B------:R-:W-:Y:S01]  /*4c90*/  IMAD.HI.U32 R8, R0, R4.reuse, RZ ;  /* 0x0000000400087227 */ /* 0x080fe200078e00ff */
[----:B------:R-:W-:Y:S03]  /*4ca0*/  SHF.R.U32.HI R12, RZ, R17, R12 ;  /* 0x00000011ff0c7219 */ /* 0x000fe6000001160c */
[----:B------:R-:W-:Y:S01]  /*4cb0*/  IMAD.HI.U32 R2, R9, R4, RZ ;  /* 0x0000000409027227 */ /* 0x000fe200078e00ff */
[-C--:B------:R-:W-:Y:S02]  /*4cc0*/  @P2 SHF.R.U32.HI R0, RZ, R5.reuse, R8 ;  /* 0x00000005ff002219 */ /* 0x080fe40000011608 */
[----:B------:R-:W-:Y:S02]  /*4cd0*/  SHF.R.U32.HI R8, RZ, R18, R13 ;  /* 0x00000012ff087219 */ /* 0x000fe4000001160d */
[----:B------:R-:W-:Y:S01]  /*4ce0*/  @P2 SHF.R.U32.HI R9, RZ, R5, R2 ;  /* 0x00000005ff092219 */ /* 0x000fe20000011602 */
[----:B------:R-:W-:Y:S01]  /*4cf0*/  IMAD R0, R40, R0, RZ ;  /* 0x0000000028007224 */ /* 0x000fe200078e02ff */
[----:B------:R-:W-:Y:S02]  /*4d00*/  SEL R8, R10, R8, !P0 ;  /* 0x000000080a087207 */ /* 0x000fe40004000000 */
[----:B------:R-:W-:Y:S01]  /*4d10*/  SEL R2, R11, R12, !P4 ;  /* 0x0000000c0b027207 */ /* 0x000fe20006000000 */
[----:B------:R-:W-:Y:S01]  /*4d20*/  IMAD R12, R40, R9, RZ ;  /* 0x00000009280c7224 */ /* 0x000fe200078e02ff */
[C---:B------:R-:W-:Y:S01]  /*4d30*/  ISETP.GE.AND P0, PT, R8.reuse, R0, PT ;  /* 0x000000000800720c */ /* 0x040fe20003f06270 */
[----:B------:R-:W-:Y:S03]  /*4d40*/  IMAD.HI.U32 R0, R8, R4, RZ ;  /* 0x0000000408007227 */ /* 0x000fe600078e00ff */
[----:B------:R-:W-:Y:S02]  /*4d50*/  ISETP.GE.OR P0, PT, R2, R12, P0 ;  /* 0x0000000c0200720c */ /* 0x000fe40000706670 */
[-C--:B------:R-:W-:Y:S04]  /*4d60*/  SHF.R.U32.HI R0, RZ, R5.reuse, R0 ;  /* 0x00000005ff007219 */ /* 0x080fe80000011600 */
[----:B------:R-:W-:Y:S05]  /*4d70*/  SEL R13, R8, R0, !P2 ;  /* 0x00000000080d7207 */ /* 0x000fea0005000000 */
[----:B------:R-:W-:Y:S02]  /*4d80*/  IMAD.MOV R12, RZ, RZ, -R13 ;  /* 0x000000ffff0c7224 */ /* 0x000fe400078e0a0d */
[----:B------:R-:W-:Y:S04]  /*4d90*/  @!P0 IMAD.HI.U32 R0, R2, R4, RZ ;  /* 0x0000000402008227 */ /* 0x000fe800078e00ff */
[----:B------:R-:W-:Y:S01]  /*4da0*/  IMAD R12, R40, R12, R8 ;  /* 0x0000000c280c7224 */ /* 0x000fe200078e0208 */
[----:B------:R-:W-:Y:S04]  /*4db0*/  @!P0 SHF.R.U32.HI R0, RZ, R5, R0 ;  /* 0x00000005ff008219 */ /* 0x000fe80000011600 */
[----:B------:R-:W-:Y:S04]  /*4dc0*/  @!P0 SEL R0, R2, R0, !P2 ;  /* 0x0000000002008207 */ /* 0x000fe80005000000 */
[----:B------:R-:W-:Y:S01]  /*4dd0*/  @!P0 IADD3 R13, PT, PT, R13, -R0, RZ ;  /* 0x800000000d0d8210 */ /* 0x000fe20007ffe0ff */
[----:B------:R-:W-:Y:S01]  /*4de0*/  @!P0 IMAD R0, R9, R12, R0 ;  /* 0x0000000c09008224 */ /* 0x000fe200078e0200 */
[----:B------:R-:W-:Y:S01]  /*4df0*/  IADD3 R9, PT, PT, -R8, RZ, RZ ;  /* 0x000000ff08097210 */ /* 0x000fe20007ffe1ff */
[--C-:B------:R-:W-:Y:S02]  /*4e00*/  IMAD.MOV R12, RZ, RZ, -R2.reuse ;  /* 0x000000ffff0c7224 */ /* 0x100fe400078e0a02 */
[----:B------:R-:W-:Y:S02]  /*4e10*/  @!P0 IMAD R8, R13, R40, R2 ;  /* 0x000000280d088224 */ /* 0x000fe400078e0202 */
[----:B------:R-:W-:Y:S02]  /*4e20*/  @!P0 IMAD.MOV.U32 R2, RZ, RZ, R0 ;  /* 0x000000ffff028224 */ /* 0x000fe400078e0000 */
[----:B------:R-:W-:Y:S02]  /*4e30*/  IMAD R11, R3, R12, R11 ;  /* 0x0000000c030b7224 */ /* 0x000fe400078e020b */
[----:B------:R-:W-:Y:S02]  /*4e40*/  IMAD R10, R6, R9, R10 ;  /* 0x00000009060a7224 */ /* 0x000fe400078e020a */
[----:B------:R-:W-:Y:S02]  /*4e50*/  IMAD R11, R2, R3, R11 ;  /* 0x00000003020b7224 */ /* 0x000fe400078e020b */
[----:B------:R-:W-:Y:S02]  /*4e60*/  IMAD R10, R8, R6, R10 ;  /* 0x00000006080a7224 */ /* 0x000fe400078e020a */
.L_x_100:
[----:B------:R-:W-:Y:S05]  /*4e70*/  BRA.U UP1, `(.L_x_101) ;  /* 0x0000000101107547 */ /* 0x000fea000b800000 */
[----:B------:R-:W-:Y:S04]  /*4e80*/  MOV R2, UR6 ;  /* 0x0000000600027c02 */ /* 0x000fe80008000f00 */
[----:B------:R-:W-:Y:S04]  /*4e90*/  SHF.L.U32 R2, R2, 0x1f, RZ ;  /* 0x0000001f02027819 */ /* 0x000fe800000006ff */
[----:B------:R-:W2:Y:S02]  /*4ea0*/  SYNCS.PHASECHK.TRANS64.TRYWAIT P0, [UR7+0x148], R2 ;  /* 0x00014802ff0075a7 */ /* 0x000ea40008001107 */
[----:B--2---:R-:W-:Y:S05]  /*4eb0*/  @!P0 BRA `(.L_x_102) ;  /* 0x0000005c00cc8947 */ /* 0x004fea0003800000 */
.L_x_101:
[----:B------:R-:W-:Y:S02]  /*4ec0*/  R2UR UR42, R15 ;  /* 0x000000000f2a72ca */ /* 0x000fe400000e0000 */
[----:B------:R-:W-:Y:S02]  /*4ed0*/  R2UR UR43, R14 ;  /* 0x000000000e2b72ca */ /* 0x000fe400000e0000 */
[----:B------:R-:W-:Y:S02]  /*4ee0*/  ISETP.NE.U32.AND P2, PT, RZ, UR4, PT ;  /* 0x00000004ff007c0c */ /* 0x000fe4000bf45070 */
[----:B------:R-:W-:Y:S02]  /*4ef0*/  SHF.L.U32 R14, R29, 0x1f, RZ ;  /* 0x0000001f1d0e7819 */ /* 0x000fe400000006ff */
[----:B------:R-:W-:Y:S05]  /*4f00*/  ISETP.NE.AND.EX P2, PT, RZ, UR5, PT, P2 ;  /* 0x00000005ff007c0c */ /* 0x000fea000bf45320 */
[----:B------:R-:W-:Y:S02]  /*4f10*/  USHF.L.U32 UR42, UR42, 0x8, URZ ;  /* 0x000000082a2a7899 */ /* 0x000fe400080006ff */
[----:B------:R-:W-:Y:S01]  /*4f20*/  USHF.L.U32 UR43, UR43, 0x6, URZ ;  /* 0x000000062b2b7899 */ /* 0x000fe200080006ff */
[----:B------:R-:W-:Y:S11]  /*4f30*/  BRA.U !UP4, `(.L_x_103) ;  /* 0x000000010c347547 */ /* 0x000ff6000b800000 */
[----:B------:R-:W-:Y:S01]  /*4f40*/  UPLOP3.LUT UP0, UPT, UPT, UPT, UP3, 0x80, 0x8 ;  /* 0x000000000008789c */ /* 0x000fe20003f0f030 */
[----:B--2---:R-:W-:Y:S02]  /*4f50*/  HFMA2 R0, -RZ, RZ, 0, 5.9604644775390625e-08 ;  /* 0x00000001ff007431 */ /* 0x004fe400000001ff */
[----:B------:R-:W-:Y:S03]  /*4f60*/  IMAD.MOV.U32 R96, RZ, RZ, 0x1 ;  /* 0x00000001ff607424 */ /* 0x000fe600078e00ff */
[----:B------:R-:W-:Y:S05]  /*4f70*/  PLOP3.LUT P0, PT, PT, PT, UP0, 0x80, 0x8 ;  /* 0x000000000008781c */ /* 0x000fea0003f0f008 */
[----:B------:R-:W2:Y:S01]  /*4f80*/  @UP0 LDCU.64 UR10, c[0x0][0x888] ;  /* 0x00011100ff0a07ac */ /* 0x000ea20008000a00 */
[----:B------:R-:W-:Y:S07]  /*4f90*/  @UP0 UIMAD UR8, UR36, UR4, URZ ;  /* 0x00000004240802a4 */ /* 0x000fee000f8e02ff */
[----:B------:R-:W-:Y:S01]  /*4fa0*/  @!P0 PRMT R96, R0, 0x7610, R96 ;  /* 0x0000761000608816 */ /* 0x000fe20000000060 */
[----:B--2---:R-:W-:Y:S03]  /*4fb0*/  @UP0 UIMAD.WIDE UR10, UR8, 0x4, UR10 ;  /* 0x00000004080a08a5 */ /* 0x004fe6000f8e020a */
[----:B------:R-:W2:Y:S03]  /*4fc0*/  @!UP0 LDCU UR8, c[0x0][0x880] ;  /* 0x00011000ff0887ac */ /* 0x000ea60008000800 */
[----:B------:R-:W-:Y:S01]  /*4fd0*/  IMAD.U32 R8, RZ, RZ, UR10 ;  /* 0x0000000aff087e24 */ /* 0x000fe2000f8e00ff */
[----:B------:R-:W-:Y:S05]  /*4fe0*/  MOV R9, UR11 ;  /* 0x0000000b00097c02 */ /* 0x000fea0008000f00 */
[----:B-----5:R4:W5:Y:S02]  /*4ff0*/  @P0 LDG.E R49, desc[UR46][R8.64] ;  /* 0x0000002e08310981 */ /* 0x020964000c1e1900 */
[----:B--2-4-:R-:W-:Y:S07]  /*5000*/  @!P0 IMAD.U32 R49, RZ, RZ, UR8 ;  /* 0x00000008ff318e24 */ /* 0x014fee000f8e00ff */
.L_x_103:
[----:B-----5:R-:W-:Y:S01]  /*5010*/  @!P2 FSETP.EQ.AND P0, PT, R49, RZ, PT ;  /* 0x000000ff3100a20b */ /* 0x020fe20003f02000 */
[----:B------:R-:W-:Y:S01]  /*5020*/  @!UPT UIADD3 URZ, UPT, UPT, URZ, URZ, URZ ;  /* 0x000000fffffff290 */ /* 0x000fe2000fffe0ff */
[----:B------:R-:W-:Y:S11]  /*5030*/  @!P2 BRA `(.L_x_104) ;  /* 0x000000000014a947 */ /* 0x000ff60003800000 */
[----:B------:R-:W-:Y:S02]  /*5040*/  LOP3.LUT P2, RZ, R96, 0xff, RZ, 0xc0, !PT ;  /* 0x000000ff60ff7812 */ /* 0x000fe4000784c0ff */
[----:B------:R-:W-:Y:S04]  /*5050*/  PLOP3.LUT P0, PT, PT, PT, UP0, 0x80, 0x8 ;  /* 0x000000000008781c */ /* 0x000fe80003f0f008 */
[----:B------:R-:W-:Y:S07]  /*5060*/  PLOP3.LUT P0, PT, P0, PT, PT, 0x8, 0x80 ;  /* 0x000000000080781c */ /* 0x000fee000070e170 */
[----:B------:R-:W-:Y:S11]  /*5070*/  @P2 FSETP.EQ.AND P0, PT, R49, RZ, PT ;  /* 0x000000ff3100220b */ /* 0x000ff60003f02000 */
[----:B------:R-:W-:Y:S02]  /*5080*/  @!UPT UIADD3 URZ, UPT, UPT, URZ, URZ, URZ ;  /* 0x000000fffffff290 */ /* 0x000fe4000fffe0ff */
.L_x_104:
[----:B------:R-:W4:Y:S01]  /*5090*/  SYNCS.PHASECHK.TRANS64.TRYWAIT P2, [UR7+0x120], R14 ;  /* 0x0001200eff0075a7 */ /* 0x000f220008041107 */
[----:B------:R-:W-:Y:S04]  /*50a0*/  ELECT P4, URZ, PT ;  /* 0x0000000000ff782f */ /* 0x000fe80003880000 */
[----:B------:R-:W-:Y:S11]  /*50b0*/  PLOP3.LUT P4, PT, P0, P4, PT, 0xf2, 0x2f ;  /* 0x00000000002f781c */ /* 0x000ff60000789e72 */
[----:B------:R-:W-:Y:S02]  /*50c0*/  @!UPT UIADD3 URZ, UPT, UPT, URZ, URZ, URZ ;  /* 0x000000fffffff290 */ /* 0x000fe4000fffe0ff */
[----:B-1----:R-:W-:Y:S05]  /*50d0*/  @!P4 IADD3 R8, P0, PT, R30, 0x580, RZ ;  /* 0x000005801e08c810 */ /* 0x002fea0007f1e0ff */
[----:B--2---:R-:W-:Y:S01]  /*50e0*/  @!P4 IMAD.X R2, RZ, RZ, R31, P0 ;  /* 0x000000ffff02c224 */ /* 0x004fe200000e061f */
[----:B----4-:R-:W-:Y:S07]  /*50f0*/  @!P2 BRA `(.L_x_105) ;  /* 0x0000005c0054a947 */ /* 0x010fee0003800000 */
.L_x_213:
[----:B------:R-:W-:Y:S01]  /*5100*/  @!P4 R2UR UR9, R8 ;  /* 0x000000000809c2ca */ /* 0x000fe200000e0000 */
[----:B------:R-:W-:Y:S01]  /*5110*/  VOTEU.ALL UP1, P4 ;  /* 0x0000000000ff7886 */ /* 0x000fe20002020000 */
[----:B------:R-:W-:Y:S01]  /*5120*/  @!P4 R2UR UR8, R2 ;  /* 0x000000000208c2ca */ /* 0x000fe200000e0000 */
[----:B------:R-:W-:Y:S01]  /*5130*/  VOTEU.ALL UP2, P4 ;  /* 0x0000000000ff7886 */ /* 0x000fe20002040000 */
[----:B------:R-:W-:Y:S01]  /*5140*/  UMOV UR16, 0x0 ;  /* 0x0000000000107882 */ /* 0x000fe20000000000 */
[----:B------:R-:W-:Y:S01]  /*5150*/  UMOV UR17, 0x10000000 ;  /* 0x1000000000117882 */ /* 0x000fe20000000000 */
[----:B------:R-:W-:Y:S01]  /*5160*/  @!UP1 UIADD3 UR40, UPT, UPT, UR7, 0x300, URZ ;  /* 0x0000030007289890 */ /* 0x000fe2000fffe0ff */
[----:B-1----:R-:W-:Y:S01]  /*5170*/  @!P4 IMAD.MOV.U32 R0, RZ, RZ, 0x1000 ;  /* 0x00001000ff00c424 */ /* 0x002fe200078e00ff */
[----:B------:R-:W-:Y:S01]  /*5180*/  UMOV UR44, UR36 ;  /* 0x00000024002c7c82 */ /* 0x000fe20008000000 */
[----:B------:R-:W-:Y:S01]  /*5190*/  @!UP1 UIADD3 UR10, UPT, UPT, UR42, 0x80, URZ ;  /* 0x000000802a0a9890 */ /* 0x000fe2000fffe0ff */
[----:B------:R-:W-:Y:S01]  /*51a0*/  UMOV UR11, UR43 ;  /* 0x0000002b000b7c82 */ /* 0x000fe20008000000 */
[----:B------:R-:W-:Y:S02]  /*51b0*/  UMOV UR12, UR36 ;  /* 0x00000024000c7c82 */ /* 0x000fe40008000000 */
[----:B------:R-:W-:Y:S01]  /*51c0*/  IMAD.U32 R8, RZ, RZ, UR9 ;  /* 0x00000009ff087e24 */ /* 0x000fe2000f8e00ff */
[----:B------:R-:W-:Y:S01]  /*51d0*/  UMOV UR9, UR41 ;  /* 0x0000002900097c82 */ /* 0x000fe20008000000 */
[----:B------:R-:W-:Y:S01]  /*51e0*/  IMAD.U32 R9, RZ, RZ, UR8 ;  /* 0x00000008ff097e24 */ /* 0x000fe2000f8e00ff */
[----:B------:R-:W-:Y:S02]  /*51f0*/  @!UP1 UIADD3 UR8, UPT, UPT, UR7, 0xb00, URZ ;  /* 0x00000b0007089890 */ /* 0x000fe4000fffe0ff */
[----:B------:R-:W-:Y:S01]  /*5200*/  @!P4 R2UR UR18, R8 ;  /* 0x000000000812c2ca */ /* 0x000fe200000e0000 */
[----:B------:R-:W-:Y:S01]  /*5210*/  VOTEU.ALL UP1, P4 ;  /* 0x0000000000ff7886 */ /* 0x000fe20002020000 */
[----:B------:R-:W-:Y:S01]  /*5220*/  @!P4 R2UR UR19, R9 ;  /* 0x000000000913c2ca */ /* 0x000fe200000e0000 */
[----:B------:R-:W-:Y:S01]  /*5230*/  UPRMT UR14, UR37, 0x654, UR41 ;  /* 0x00000654250e7896 */ /* 0x000fe20008000029 */
[----:B------:R-:W-:Y:S05]  /*5240*/  @!P4 IADD3 R8, P0, PT, R30, 0x580, RZ ;  /* 0x000005801e08c810 */ /* 0x000fea0007f1e0ff */
[----:B------:R-:W-:Y:S06]  /*5250*/  @!P4 IMAD.X R2, RZ, RZ, R31, P0 ;  /* 0x000000ffff02c224 */ /* 0x000fec00000e061f */
[----:B------:R1:W-:Y:S01]  /*5260*/  @!UP2 UTMALDG.3D [UR40], [UR18], desc[UR16] ;  /* 0x000010281200a5b4 */ /* 0x0003e20008011000 */
[----:B------:R1:W-:Y:S01]  /*5270*/  @!UP1 UTMALDG.3D [UR8], [UR18], desc[UR16] ;  /* 0x00001008120095b4 */ /* 0x0003e20008011000 */
[----:B------:R1:W-:Y:S01]  /*5280*/  @!P4 SYNCS.ARRIVE.TRANS64.RED.A0TR RZ, [UR7+0x100], R0 ;  /* 0x00010000ffffc9a7 */ /* 0x0003e20008300407 */
[----:B------:R-:W-:Y:S01]  /*5290*/  SYNCS.ARRIVE.TRANS64.RED.A1T0 RZ, [UR14], RZ ;  /* 0x000000ffffff79a7 */ /* 0x000fe2000810040e */
[----:B------:R-:W2:Y:S02]  /*52a0*/  SYNCS.PHASECHK.TRANS64.TRYWAIT P2, [UR7+0x128], R14 ;  /* 0x0001280eff0075a7 */ /* 0x000ea40008041107 */
[----:B-12---:R-:W-:Y:S05]  /*52b0*/  @!P2 BRA `(.L_x_106) ;  /* 0x0000005800fca947 */ /* 0x006fea0003800000 */
.L_x_215:
        /* <DEDUP_REMOVED lines=8> */
[----:B------:R-:W-:Y:S01]  /*5340*/  @!UP1 UIADD3 UR32, UPT, UPT, UR7, 0x1300, URZ ;  /* 0x0000130007209890 */ /* 0x000fe2000fffe0ff */
[----:B------:R-:W-:Y:S01]  /*5350*/  UMOV UR35, UR43 ;  /* 0x0000002b00237c82 */ /* 0x000fe20008000000 */
[----:B------:R-:W-:Y:S03]  /*5360*/  @!UP1 UIADD3 UR10, UPT, UPT, UR42, 0xa0, URZ ;  /* 0x000000a02a0a9890 */ /* 0x000fe6000fffe0ff */
[----:B------:R-:W-:Y:S01]  /*5370*/  IMAD.U32 R8, RZ, RZ, UR9 ;  /* 0x00000009ff087e24 */ /* 0x000fe2000f8e00ff */
[----:B------:R-:W-:Y:S01]  /*5380*/  UMOV UR9, UR33 ;  /* 0x0000002100097c82 */ /* 0x000fe20008000000 */
[----:B------:R-:W-:Y:S01]  /*5390*/  IMAD.U32 R9, RZ, RZ, UR8 ;  /* 0x00000008ff097e24 */ /* 0x000fe2000f8e00ff */
[----:B------:R-:W-:Y:S02]  /*53a0*/  @!UP1 UIADD3 UR8, UPT, UPT, UR7, 0x1b00, URZ ;  /* 0x00001b0007089890 */ /* 0x000fe4000fffe0ff */
[----:B------:R-:W-:Y:S01]  /*53b0*/  @!P4 R2UR UR18, R8 ;  /* 0x000000000812c2ca */ /* 0x000fe200000e0000 */
[----:B------:R-:W-:Y:S01]  /*53c0*/  VOTEU.ALL UP1, P4 ;  /* 0x0000000000ff7886 */ /* 0x000fe20002020000 */
[----:B------:R-:W-:Y:S01]  /*53d0*/  @!P4 R2UR UR19, R9 ;  /* 0x000000000913c2ca */ /* 0x000fe200000e0000 */
[----:B------:R-:W-:Y:S01]  /*53e0*/  UMOV UR11, UR43 ;  /* 0x0000002b000b7c82 */ /* 0x000fe20008000000 */
[----:B------:R-:W-:Y:S01]  /*53f0*/  UMOV UR12, UR36 ;  /* 0x00000024000c7c82 */ /* 0x000fe20008000000 */
[----:B------:R-:W-:Y:S01]  /*5400*/  UPRMT UR14, UR37, 0x654, UR33 ;  /* 0x00000654250e7896 */ /* 0x000fe20008000021 */
[----:B------:R-:W-:Y:S05]  /*5410*/  @!P4 IADD3 R8, P0, PT, R30, 0x580, RZ ;  /* 0x000005801e08c810 */ /* 0x000fea0007f1e0ff */
[----:B------:R-:W-:Y:S04]  /*5420*/  @!P4 IMAD.X R2, RZ, RZ, R31, P0 ;  /* 0x000000ffff02c224 */ /* 0x000fe800000e061f */
[----:B------:R1:W-:Y:S01]  /*5430*/  @!UP2 UTMALDG.3D [UR32], [UR18], desc[UR16] ;  /* 0x000010201200a5b4 */ /* 0x0003e20008011000 */
[----:B------:R1:W-:Y:S01]  /*5440*/  @!UP1 UTMALDG.3D [UR8], [UR18], desc[UR16] ;  /* 0x00001008120095b4 */ /* 0x0003e20008011000 */
[----:B------:R1:W-:Y:S01]  /*5450*/  @!P4 SYNCS.ARRIVE.TRANS64.RED.A0TR RZ, [UR7+0x108], R0 ;  /* 0x00010800ffffc9a7 */ /* 0x0003e20008300407 */
[----:B------:R-:W-:Y:S01]  /*5460*/  SYNCS.ARRIVE.TRANS64.RED.A1T0 RZ, [UR14], RZ ;  /* 0x000000ffffff79a7 */ /* 0x000fe2000810040e */
[----:B------:R-:W2:Y:S02]  /*5470*/  SYNCS.PHASECHK.TRANS64.TRYWAIT P2, [UR7+0x130], R14 ;  /* 0x0001300eff0075a7 */ /* 0x000ea40008041107 */
[----:B-12---:R-:W-:Y:S05]  /*5480*/  @!P2 BRA `(.L_x_107) ;  /* 0x0000005800a0a947 */ /* 0x006fea0003800000 */
.L_x_217:
[----:B------:R-:W2:Y:S01]  /*5490*/  LDC.64 R12, c[0x0][0xb18] ;  /* 0x0002c600ff0c7b82 */ /* 0x000ea20000000a00 */
[----:B------:R-:W-:Y:S01]  /*54a0*/  @!P4 R2UR UR8, R2 ;  /* 0x000000000208c2ca */ /* 0x000fe200000e0000 */
[----:B------:R-:W-:Y:S01]  /*54b0*/  VOTEU.ALL UP1, P4 ;  /* 0x0000000000ff7886 */ /* 0x000fe20002020000 */
[----:B------:R-:W-:Y:S01]  /*54c0*/  @!P4 R2UR UR9, R8 ;  /* 0x000000000809c2ca */ /* 0x000fe200000e0000 */
[----:B------:R-:W-:Y:S01]  /*54d0*/  VOTEU.ALL UP2, P4 ;  /* 0x0000000000ff7886 */ /* 0x000fe20002040000 */
[----:B------:R-:W-:Y:S03]  /*54e0*/  UMOV UR16, 0x0 ;  /* 0x0000000000107882 */ /* 0x000fe60000000000 */
[----:B------:R-:W4:Y:S01]  /*54f0*/  @!P1 LDC R2, c[0x0][0xb0c] ;  /* 0x0002c300ff029b82 */ /* 0x000f220000000800 */
[----:B------:R-:W-:Y:S01]  /*5500*/  @!UP1 UIADD3 UR26, UPT, UPT, UR42, 0x40, URZ ;  /* 0x000000402a1a9890 */ /* 0x000fe2000fffe0ff */
[----:B-1----:R-:W-:Y:S01]  /*5510*/  @!P4 IMAD.MOV.U32 R0, RZ, RZ, 0x1000 ;  /* 0x00001000ff00c424 */ /* 0x002fe200078e00ff */
[----:B------:R-:W-:Y:S01]  /*5520*/  @!UP1 UIADD3 UR24, UPT, UPT, UR7, 0x2300, URZ ;  /* 0x0000230007189890 */ /* 0x000fe2000fffe0ff */
[----:B------:R-:W-:Y:S01]  /*5530*/  @P3 SHF.R.U32.HI R26, RZ, 0x10, R21 ;  /* 0x00000010ff1a3819 */ /* 0x000fe20000011615 */
[----:B------:R-:W-:Y:S01]  /*5540*/  UMOV UR17, 0x10000000 ;  /* 0x1000000000117882 */ /* 0x000fe20000000000 */
[----:B------:R-:W-:Y:S01]  /*5550*/  UMOV UR27, UR43 ;  /* 0x0000002b001b7c82 */ /* 0x000fe20008000000 */
[----:B------:R-:W-:Y:S01]  /*5560*/  UMOV UR28, UR36 ;  /* 0x00000024001c7c82 */ /* 0x000fe20008000000 */
[----:B------:R-:W-:Y:S01]  /*5570*/  IMAD.U32 R9, RZ, RZ, UR8 ;  /* 0x00000008ff097e24 */ /* 0x000fe2000f8e00ff */
[----:B------:R-:W-:Y:S01]  /*5580*/  @!UP1 UIADD3 UR10, UPT, UPT, UR42, 0xc0, URZ ;  /* 0x000000c02a0a9890 */ /* 0x000fe2000fffe0ff */
[----:B------:R-:W-:Y:S01]  /*5590*/  IMAD.U32 R8, RZ, RZ, UR9 ;  /* 0x00000009ff087e24 */ /* 0x000fe2000f8e00ff */
[----:B------:R-:W-:Y:S01]  /*55a0*/  @!UP1 UIADD3 UR8, UPT, UPT, UR7, 0x2b00, URZ ;  /* 0x00002b0007089890 */ /* 0x000fe2000fffe0ff */
[----:B------:R-:W-:Y:S01]  /*55b0*/  VIADD R28, R28, 0x1 ;  /* 0x000000011c1c7836 */ /* 0x000fe20000000000 */
[----:B------:R-:W-:Y:S01]  /*55c0*/  @!P4 R2UR UR19, R9 ;  /* 0x000000000913c2ca */ /* 0x000fe200000e0000 */
[----:B------:R-:W-:Y:S01]  /*55d0*/  VOTEU.ALL UP1, P4 ;  /* 0x0000000000ff7886 */ /* 0x000fe20002020000 */
[----:B------:R-:W-:Y:S01]  /*55e0*/  @!P4 R2UR UR18, R8 ;  /* 0x000000000812c2ca */ /* 0x000fe200000e0000 */
[----:B------:R-:W-:Y:S01]  /*55f0*/  UMOV UR9, UR25 ;  /* 0x0000001900097c82 */ /* 0x000fe20008000000 */
[----:B------:R-:W1:Y:S01]  /*5600*/  LDC.64 R8, c[0x0][0xb10] ;  /* 0x0002c400ff087b82 */ /* 0x000e620000000a00 */
[----:B------:R-:W-:Y:S01]  /*5610*/  UMOV UR11, UR43 ;  /* 0x0000002b000b7c82 */ /* 0x000fe20008000000 */
[----:B------:R-:W-:Y:S01]  /*5620*/  UMOV UR12, UR36 ;  /* 0x00000024000c7c82 */ /* 0x000fe20008000000 */
[----:B------:R-:W-:Y:S08]  /*5630*/  UPRMT UR14, UR37, 0x654, UR25 ;  /* 0x00000654250e7896 */ /* 0x000ff00008000019 */
[----:B------:R1:W-:Y:S01]  /*5640*/  @!UP2 UTMALDG.3D [UR24], [UR18], desc[UR16] ;  /* 0x000010181200a5b4 */ /* 0x0003e20008011000 */
[----:B------:R1:W-:Y:S01]  /*5650*/  @!UP1 UTMALDG.3D [UR8], [UR18], desc[UR16] ;  /* 0x00001008120095b4 */ /* 0x0003e20008011000 */
[----:B------:R5:W-:Y:S01]  /*5660*/  @!P4 SYNCS.ARRIVE.TRANS64.RED.A0TR RZ, [UR7+0x110], R0 ;  /* 0x00011000ffffc9a7 */ /* 0x000be20008300407 */
[C---:B-1----:R-:W-:Y:S01]  /*5670*/  @!P1 IMAD.HI.U32 R8, R11.reuse, R8, RZ ;  /* 0x000000080b089227 */ /* 0x042fe200078e00ff */
[----:B--2---:R-:W-:Y:S02]  /*5680*/  @!P1 ISETP.NE.AND P0, PT, R12, 0x1, PT ;  /* 0x000000010c00980c */ /* 0x004fe40003f05270 */
[----:B----4-:R-:W-:Y:S01]  /*5690*/  @!P1 ISETP.NE.AND P2, PT, R2, 0x1, PT ;  /* 0x000000010200980c */ /* 0x010fe20003f45270 */
[C---:B------:R-:W-:Y:S01]  /*56a0*/  @!P1 IMAD.HI.U32 R13, R10.reuse, R13, RZ ;  /* 0x0000000d0a0d9227 */ /* 0x040fe200078e00ff */
[----:B------:R-:W-:Y:S04]  /*56b0*/  @!P1 SHF.R.U32.HI R8, RZ, R9, R8 ;  /* 0x00000009ff089219 */ /* 0x000fe80000011608 */
[----:B------:R-:W-:Y:S01]  /*56c0*/  @!P1 SEL R8, R11, R8, !P2 ;  /* 0x000000080b089207 */ /* 0x000fe20005000000 */
[----:B------:R-:W-:Y:S01]  /*56d0*/  SYNCS.ARRIVE.TRANS64.RED.A1T0 RZ, [UR14], RZ ;  /* 0x000000ffffff79a7 */ /* 0x000fe2000810040e */
[----:B------:R-:W1:Y:S01]  /*56e0*/  SYNCS.PHASECHK.TRANS64.TRYWAIT P5, [UR7+0x138], R14 ;  /* 0x0001380eff0075a7 */ /* 0x000e6200080a1107 */
[----:B-----5:R-:W2:Y:S02]  /*56f0*/  @!P1 LDC R0, c[0x0][0xb20] ;  /* 0x0002c800ff009b82 */ /* 0x020ea40000000800 */
[----:B--2---:R-:W-:Y:S04]  /*5700*/  @!P1 SHF.R.U32.HI R0, RZ, R0, R13 ;  /* 0x00000000ff009219 */ /* 0x004fe8000001160d */
[----:B------:R-:W-:Y:S05]  /*5710*/  @!P1 SEL R9, R10, R0, !P0 ;  /* 0x000000000a099207 */ /* 0x000fea0004000000 */
[----:B------:R-:W-:Y:S02]  /*5720*/  @!P1 IMAD.IADD R0, R9, 0x1, -R8 ;  /* 0x0000000109009824 */ /* 0x000fe400078e0a08 */
[----:B------:R-:W-:Y:S02]  /*5730*/  @!P1 IMAD.IADD R8, R8, 0x1, -R9 ;  /* 0x0000000108089824 */ /* 0x000fe400078e0a09 */
[----:B------:R-:W-:Y:S02]  /*5740*/  @!P1 IMAD R11, R0, R2, R11 ;  /* 0x00000002000b9224 */ /* 0x000fe400078e020b */
[----:B------:R-:W-:Y:S01]  /*5750*/  @!P1 IMAD R10, R8, R12, R10 ;  /* 0x0000000c080a9224 */ /* 0x000fe200078e020a */
[----:B-1----:R-:W-:Y:S06]  /*5760*/  @!P5 BRA `(.L_x_108) ;  /* 0x000000580000d947 */ /* 0x002fec0003800000 */
.L_x_219:
[----:B------:R-:W-:Y:S01]  /*5770*/  @!P4 IADD3 R2, P0, PT, R30, 0x580, RZ ;  /* 0x000005801e02c810 */ /* 0x000fe20007f1e0ff */
[----:B------:R-:W-:Y:S01]  /*5780*/  VOTEU.ALL UP1, P4 ;  /* 0x0000000000ff7886 */ /* 0x000fe20002020000 */
[----:B------:R-:W-:Y:S01]  /*5790*/  VOTEU.ALL UP2, P4 ;  /* 0x0000000000ff7886 */ /* 0x000fe20002040000 */
[----:B------:R-:W-:Y:S01]  /*57a0*/  UMOV UR14, 0x0 ;  /* 0x00000000000e7882 */ /* 0x000fe20000000000 */
[----:B------:R-:W-:Y:S01]  /*57b0*/  @!P4 R2UR UR9, R2 ;  /* 0x000000000209c2ca */ /* 0x000fe200000e0000 */
[----:B-1----:R-:W-:Y:S01]  /*57c0*/  @!P4 IMAD.X R0, RZ, RZ, R31, P0 ;  /* 0x000000ffff00c224 */ /* 0x002fe200000e061f */
[----:B------:R-:W-:Y:S01]  /*57d0*/  @!UP1 UIADD3 UR17, UPT, UPT, UR7, 0x118, URZ ;  /* 0x0000011807119890 */ /* 0x000fe2000fffe0ff */
[----:B------:R-:W-:Y:S01]  /*57e0*/  ISETP.NE.AND P0, PT, R28, 0x2, PT ;  /* 0x000000021c00780c */ /* 0x000fe20003f05270 */
[----:B------:R-:W-:Y:S01]  /*57f0*/  @!UP1 UIADD3 UR18, UPT, UPT, UR42, 0x60, URZ ;  /* 0x000000602a129890 */ /* 0x000fe2000fffe0ff */
[----:B------:R-:W-:Y:S01]  /*5800*/  LOP3.LUT R29, R29, 0x1, RZ, 0x3c, !PT ;  /* 0x000000011d1d7812 */ /* 0x000fe200078e3cff */
[----:B------:R-:W-:Y:S01]  /*5810*/  @!UP1 UIADD3 UR16, UPT, UPT, UR7, 0x3300, URZ ;  /* 0x0000330007109890 */ /* 0x000fe2000fffe0ff */
[----:B------:R-:W-:Y:S01]  /*5820*/  @!P4 R2UR UR8, R0 ;  /* 0x000000000008c2ca */ /* 0x000fe200000e0000 */
[----:B------:R-:W-:Y:S01]  /*5830*/  UMOV UR15, 0x10000000 ;  /* 0x10000000000f7882 */ /* 0x000fe20000000000 */
[----:B------:R-:W-:Y:S01]  /*5840*/  UMOV UR19, UR43 ;  /* 0x0000002b00137c82 */ /* 0x000fe20008000000 */
[----:B------:R-:W-:Y:S01]  /*5850*/  UMOV UR20, UR36 ;  /* 0x0000002400147c82 */ /* 0x000fe20008000000 */
[----:B------:R-:W-:Y:S01]  /*5860*/  @!UP1 UIADD3 UR10, UPT, UPT, UR42, 0xe0, URZ ;  /* 0x000000e02a0a9890 */ /* 0x000fe2000fffe0ff */
[----:B------:R-:W-:Y:S01]  /*5870*/  SEL R0, RZ, 0x1, P0 ;  /* 0x00000001ff007807 */ /* 0x000fe20000000000 */
[----:B------:R-:W-:Y:S01]  /*5880*/  IMAD.U32 R8, RZ, RZ, UR9 ;  /* 0x00000009ff087e24 */ /* 0x000fe2000f8e00ff */
[----:B------:R-:W-:Y:S01]  /*5890*/  UMOV UR11, UR43 ;  /* 0x0000002b000b7c82 */ /* 0x000fe20008000000 */
[----:B------:R-:W-:Y:S01]  /*58a0*/  UMOV UR12, UR36 ;  /* 0x00000024000c7c82 */ /* 0x000fe20008000000 */
[----:B------:R-:W-:Y:S01]  /*58b0*/  UMOV UR9, UR17 ;  /* 0x0000001100097c82 */ /* 0x000fe20008000000 */
[----:B------:R-:W-:Y:S01]  /*58c0*/  @P3 R2UR UR36, R26 ;  /* 0x000000001a2432ca */ /* 0x000fe200000e0000 */
[----:B------:R-:W-:Y:S01]  /*58d0*/  IMAD.IADD R15, R10, 0x1, R94 ;  /* 0x000000010a0f7824 */ /* 0x000fe200078e025e */
[----:B------:R-:W-:Y:S01]  /*58e0*/  @!P4 R2UR UR22, R8 ;  /* 0x000000000816c2ca */ /* 0x000fe200000e0000 */
[----:B------:R-:W-:Y:S01]  /*58f0*/  IMAD.U32 R9, RZ, RZ, UR8 ;  /* 0x00000008ff097e24 */ /* 0x000fe2000f8e00ff */
[----:B------:R-:W-:Y:S01]  /*5900*/  @!UP1 UIADD3 UR8, UPT, UPT, UR7, 0x3b00, URZ ;  /* 0x00003b0007089890 */ /* 0x000fe2000fffe0ff */
[----:B------:R-:W-:Y:S01]  /*5910*/  LOP3.LUT R27, R27, R0, RZ, 0x3c, !PT ;  /* 0x000000001b1b7212 */ /* 0x000fe200078e3cff */
[----:B------:R-:W-:Y:S01]  /*5920*/  VOTEU.ALL UP1, P4 ;  /* 0x0000000000ff7886 */ /* 0x000fe20002020000 */
[----:B------:R-:W-:Y:S01]  /*5930*/  IMAD.IADD R14, R11, 0x1, R95 ;  /* 0x000000010b0e7824 */ /* 0x000fe200078e025f */
[----:B------:R-:W-:Y:S02]  /*5940*/  @!P4 R2UR UR23, R9 ;  /* 0x000000000917c2ca */ /* 0x000fe400000e0000 */
[----:B------:R-:W-:Y:S11]  /*5950*/  SEL R28, R28, RZ, P0 ;  /* 0x000000ff1c1c7207 */ /* 0x000ff60000000000 */
[----:B------:R2:W-:Y:S01]  /*5960*/  @!UP2 UTMALDG.3D [UR16], [UR22], desc[UR14] ;  /* 0x00000e101600a5b4 */ /* 0x0005e20008011000 */
[----:B------:R2:W-:Y:S01]  /*5970*/  @!UP1 UTMALDG.3D [UR8], [UR22], desc[UR14] ;  /* 0x00000e08160095b4 */ /* 0x0005e20008011000 */
[----:B------:R2:W-:Y:S01]  /*5980*/  @!P4 SYNCS.ARRIVE.TRANS64.RED.A0TR RZ, [UR7+0x118], R25 ;  /* 0x00011819ffffc9a7 */ /* 0x0005e20008300407 */
[----:B------:R-:W-:Y:S01]  /*5990*/  UPLOP3.LUT UP1, UPT, UPT, UPT, UPT, 0x80, 0x8 ;  /* 0x000000000008789c */ /* 0x000fe20003f2f070 */
[----:B------:R-:W-:Y:S01]  /*59a0*/  SYNCS.ARRIVE.TRANS64.RED.A1T0 RZ, [UR13], RZ ;  /* 0x000000ffffff79a7 */ /* 0x000fe2000810040d */
[----:B------:R-:W-:Y:S09]  /*59b0*/  @P3 BRA `(.L_x_109) ;  /* 0xfffffff000343947 */ /* 0x000ff2000383ffff */
[----:B------:R-:W-:-:S04]  /*59c0*/  SHF.L.U32 R2, R29, 0x1f, RZ ;  /* 0x0000001f1d027819 */ /* 0x000fc800000006ff */
[----:B------:R-:W1:Y:S02]  /*59d0*/  SYNCS.PHASECHK.TRANS64.TRYWAIT P0, [UR7+0x120], R2 ;  /* 0x00012002ff0075a7 */ /* 0x000e640008001107 */
[----:B-1----:R-:W-:Y:S05]  /*59e0*/  @!P0 BRA `(.L_x_110) ;  /* 0x0000005400788947 */ /* 0x002fea0003800000 */
.L_x_221:
[----:B------:R-:W4:Y:S02]  /*59f0*/  SYNCS.PHASECHK.TRANS64.TRYWAIT P0, [UR7+0x128], R2 ;  /* 0x00012802ff0075a7 */ /* 0x000f240008001107 */
[----:B----4-:R-:W-:Y:S05]  /*5a00*/  @!P0 BRA `(.L_x_111) ;  /* 0x0000005400888947 */ /* 0x010fea0003800000 */
.L_x_223:
[----:B------:R-:W4:Y:S02]  /*5a10*/  SYNCS.PHASECHK.TRANS64.TRYWAIT P0, [UR7+0x130], R2 ;  /* 0x00013002ff0075a7 */ /* 0x000f240008001107 */
[----:B----4-:R-:W-:Y:S05]  /*5a20*/  @!P0 BRA `(.L_x_112) ;  /* 0x0000005400988947 */ /* 0x010fea0003800000 */
.L_x_225:
[----:B-1----:R-:W-:-:S07]  /*5a30*/  MOV R0, UR7 ;  /* 0x0000000700007c02 */ /* 0x002fce0008000f00 */
.L_x_113:
[----:B-1----:R-:W-:-:S04]  /*5a40*/  SHF.L.U32 R2, R29, 0x1f, RZ ;  /* 0x0000001f1d027819 */ /* 0x002fc800000006ff */
[----:B------:R1:W4:Y:S03]  /*5a50*/  SYNCS.PHASECHK.TRANS64.TRYWAIT P0, [R0+URZ+0x138], R2 ;  /* 0x00013802000075a7 */ /* 0x00032600080011ff */
[----:B----4-:R-:W-:Y:S05]  /*5a60*/  @!P0 NANOSLEEP.SYNCS 0x989680 ;  /* 0x009896800000895d */ /* 0x010fea0003900000 */
[----:B------:R-:W4:Y:S02]  /*5a70*/  @!P0 SYNCS.PHASECHK.TRANS64 P0, [R0+URZ+0x138], R2 ;  /* 0x00013802000085a7 */ /* 0x000f2400080010ff */
[----:B--2-4-:R-:W-:Y:S05]  /*5a80*/  @P0 EXIT ;  /* 0x000000000000094d */ /* 0x014fea0003800000 */
[----:B------:R-:W-:Y:S05]  /*5a90*/  BRA `(.L_x_113) ;  /* 0xfffffffc00e87947 */ /* 0x000fea000383ffff */
.L_x_98:
[----:B------:R-:W-:-:S06]  /*5aa0*/  UISETP.GE.AND UP1, UPT, UR10, 0x4, UPT ;  /* 0x000000040a00788c */ /* 0x000fcc000bf26270 */
[----:B------:R-:W-:-:S13]  /*5ab0*/  PLOP3.LUT P0, PT, PT, PT, UP1, 0x80, 0x8 ;  /* 0x000000000008781c */ /* 0x000fda0003f0f018 */
[----:B------:R-:W-:Y:S05]  /*5ac0*/  @!P0 EXIT ;  /* 0x000000000000894d */ /* 0x000fea0003800000 */
[----:B------:R-:W-:Y:S01]  /*5ad0*/  BAR.SYNC.DEFER_BLOCKING 0x6, 0xa0 ;  /* 0x0182800000007b1d */ /* 0x000fe20000010000 */
[C---:B------:R-:W-:Y:S01]  /*5ae0*/  IMAD.SHL.U32 R101, R109.reuse, 0x20, RZ ;  /* 0x000000206d657824 */ /* 0x040fe200078e00ff */
[----:B------:R-:W-:Y:S01]  /*5af0*/  CS2R R106, SRZ ;  /* 0x00000000006a7805 */ /* 0x000fe2000001ff00 */
[C---:B------:R-:W-:Y:S01]  /*5b00*/  IMAD.SHL.U32 R2, R109.reuse, 0x4, RZ ;  /* 0x000000046d027824 */ /* 0x040fe200078e00ff */
[----:B------:R-:W-:Y:S01]  /*5b10*/  CS2R R104, SRZ ;  /* 0x0000000000687805 */ /* 0x000fe2000001ff00 */
[----:B------:R-:W-:Y:S01]  /*5b20*/  IMAD.U32 R46, R109, 0x10000, RZ ;  /* 0x000100006d2e7824 */ /* 0x000fe200078e00ff */
[----:B------:R-:W-:Y:S02]  /*5b30*/  UMOV UR49, 0x400 ;  /* 0x0000040000317882 */ /* 0x000fe40000000000 */
[----:B------:R-:W1:Y:S01]  /*5b40*/  LDC R99, c[0x0][0x370] ;  /* 0x0000dc00ff637b82 */ /* 0x000e620000000800 */
[----:B------:R-:W-:Y:S01]  /*5b50*/  ULEA UR49, UR37, UR49, 0x18 ;  /* 0x0000003125317291 */ /* 0x000fe2000f8ec0ff */
[C---:B------:R-:W-:Y:S01]  /*5b60*/  LOP3.LUT R3, R101.reuse, 0x80, RZ, 0xc0, !PT ;  /* 0x0000008065037812 */ /* 0x040fe200078ec0ff */
[C---:B------:R-:W-:Y:S01]  /*5b70*/  IMAD.SHL.U32 R4, R102.reuse, 0x400, RZ ;  /* 0x0000040066047824 */ /* 0x040fe200078e00ff */
[----:B------:R-:W-:Y:S01]  /*5b80*/  LOP3.LUT R100, R101, 0xb60, RZ, 0xc0, !PT ;  /* 0x00000b6065647812 */ /* 0x000fe200078ec0ff */
[----:B------:R-:W-:Y:S01]  /*5b90*/  UIADD3 UR4, UPT, UPT, UR49, 0x4300, URZ ;  /* 0x0000430031047890 */ /* 0x000fe2000fffe0ff */
[----:B------:R-:W-:Y:S01]  /*5ba0*/  LOP3.LUT R2, R3, 0x10, R2, 0xf8, !PT ;  /* 0x0000001003027812 */ /* 0x000fe200078ef802 */
[----:B------:R-:W-:Y:S01]  /*5bb0*/  IMAD.SHL.U32 R3, R102, 0x200000, RZ ;  /* 0x0020000066037824 */ /* 0x000fe200078e00ff */
[----:B------:R-:W2:Y:S01]  /*5bc0*/  LDC R42, c[0x0][0xb0c] ;  /* 0x0002c300ff2a7b82 */ /* 0x000ea20000000800 */
[----:B------:R-:W-:Y:S01]  /*5bd0*/  LOP3.LUT R100, R100, 0x400, R4, 0xf8, !PT ;  /* 0x0000040064647812 */ /* 0x000fe200078ef804 */
[----:B------:R-:W-:Y:S01]  /*5be0*/  IMAD.MOV.U32 R45, RZ, RZ, RZ ;  /* 0x000000ffff2d7224 */ /* 0x000fe200078e00ff */
[----:B------:R-:W-:Y:S01]  /*5bf0*/  LOP3.LUT P0, RZ, R101, 0x80, RZ, 0xc0, !PT ;  /* 0x0000008065ff7812 */ /* 0x000fe2000780c0ff */
[----:B------:R-:W-:Y:S01]  /*5c00*/  IMAD.MOV.U32 R112, RZ, RZ, RZ ;  /* 0x000000ffff707224 */ /* 0x000fe200078e00ff */
[----:B------:R-:W-:Y:S01]  /*5c10*/  LOP3.LUT R3, R3, 0x200000, RZ, 0xc0, !PT ;  /* 0x0020000003037812 */ /* 0x000fe200078ec0ff */
[----:B------:R-:W-:Y:S01]  /*5c20*/  IMAD.U32 R108, RZ, RZ, UR4 ;  /* 0x00000004ff6c7e24 */ /* 0x000fe2000f8e00ff */
[----:B------:R-:W-:Y:S01]  /*5c30*/  LOP3.LUT R100, R100, R2, RZ, 0xfc, !PT ;  /* 0x0000000264647212 */ /* 0x000fe200078efcff */
[----:B------:R-:W3:Y:S01]  /*5c40*/  LDC R97, c[0x0][0xb20] ;  /* 0x0002c800ff617b82 */ /* 0x000ee20000000800 */
[----:B------:R-:W4:Y:S01]  /*5c50*/  LDS R0, [UR49+0x200] ;  /* 0x00020031ff007984 */ /* 0x000f220008000800 */
[----:B------:R-:W-:Y:S01]  /*5c60*/  LOP3.LUT R46, R3, 0x400000, R46, 0xf8, !PT ;  /* 0x00400000032e7812 */ /* 0x000fe200078ef82e */
[----:B------:R-:W1:Y:S01]  /*5c70*/  LDCU.64 UR52, c[0x0][0x348] ;  /* 0x00006900ff3477ac */ /* 0x000e620008000a00 */
[----:B------:R-:W-:-:S02]  /*5c80*/  P2R R2, PR, RZ, 0x1 ;  /* 0x00000001ff027803 */ /* 0x000fc40000000000 */
[----:B------:R-:W-:Y:S01]  /*5c90*/  LOP3.LUT R109, R109, 0x60, RZ, 0xc0, !PT ;  /* 0x000000606d6d7812 */ /* 0x000fe200078ec0ff */
[----:B------:R-:W1:Y:S01]  /*5ca0*/  LDCU.64 UR38, c[0x0][0x888] ;  /* 0x00011100ff2677ac */ /* 0x000e620008000a00 */
[----:B------:R-:W1:Y:S01]  /*5cb0*/  LDC R41, c[0x0][0xb30] ;  /* 0x0002cc00ff297b82 */ /* 0x000e620000000800 */
[----:B------:R-:W1:Y:S01]  /*5cc0*/  LDCU.64 UR44, c[0x0][0x890] ;  /* 0x00011200ff2c77ac */ /* 0x000e620008000a00 */
[----:B------:R-:W-:-:S06]  /*5cd0*/  UIADD3 UR48, UPT, UPT, UR49, 0x300, URZ ;  /* 0x0000030031307890 */ /* 0x000fcc000fffe0ff */
[----:B------:R-:W1:Y:S08]  /*5ce0*/  LDC.64 R92, c[0x0][0xb10] ;  /* 0x0002c400ff5c7b82 */ /* 0x000e700000000a00 */
[----:B------:R-:W1:Y:S08]  /*5cf0*/  LDC.64 R38, c[0x0][0xb18] ;  /* 0x0002c600ff267b82 */ /* 0x000e700000000a00 */
[----:B------:R-:W1:Y:S08]  /*5d00*/  LDC.64 R36, c[0x0][0xb28] ;  /* 0x0002ca00ff247b82 */ /* 0x000e700000000a00 */
[----:B------:R-:W1:Y:S01]  /*5d10*/  LDC.64 R90, c[0x0][0x8b0] ;  /* 0x00022c00ff5a7b82 */ /* 0x000e620000000a00 */
[----:B----4-:R-:W-:-:S07]  /*5d20*/  IMAD.IADD R46, R0, 0x1, R46 ;  /* 0x00000001002e7824 */ /* 0x010fce00078e022e */
[----:B------:R-:W4:Y:S08]  /*5d30*/  LDC.64 R88, c[0x0][0x8a8] ;  /* 0x00022a00ff587b82 */ /* 0x000f300000000a00 */
[----:B--23--:R-:W1:Y:S02]  /*5d40*/  LDC R98, c[0x0][0x374] ;  /* 0x0000dd00ff627b82 */ /* 0x00ce640000000800 */
.L_x_155:
[----:B------:R-:W-:Y:S02]  /*5d50*/  LEA R0, R112, UR49, 0x3 ;  /* 0x0000003170007c11 */ /* 0x000fe4000f8e18ff */
[----:B------:R-:W-:Y:S02]  /*5d60*/  SHF.L.U32 R2, R106, 0x1f, RZ ;  /* 0x0000001f6a027819 */ /* 0x000fe400000006ff */
[----:B------:R-:W-:Y:S02]  /*5d70*/  LEA R16, R112, UR49, 0x4 ;  /* 0x0000003170107c11 */ /* 0x000fe4000f8e20ff */
[----:B------:R-:W2:Y:S02]  /*5d80*/  SYNCS.PHASECHK.TRANS64.TRYWAIT P0, [R0+URZ+0x150], R2 ;  /* 0x00015002000075a7 */ /* 0x000ea400080011ff */
[----:B-12---:R-:W-:Y:S05]  /*5d90*/  @!P0 BRA `(.L_x_114) ;  /* 0x0000005000d48947 */ /* 0x006fea0003800000 */
.L_x_226:
[----:B------:R-:W3:Y:S01]  /*5da0*/  LDC.64 R10, c[0x0][0xb10] ;  /* 0x0002c400ff0a7b82 */ /* 0x000ee20000000a00 */
[----:B------:R-:W4:Y:S01]  /*5db0*/  LDS.128 R16, [R16+0x1e0] ;  /* 0x0001e00010107984 */ /* 0x000f220000000c00 */
[----:B-1----:R-:W-:Y:S01]  /*5dc0*/  ISETP.NE.AND P1, PT, R41, 0x1, PT ;  /* 0x000000012900780c */ /* 0x002fe20003f25270 */
[----:B--2---:R-:W-:Y:S01]  /*5dd0*/  VIADD R0, R0, 0x160 ;  /* 0x0000016000007836 */ /* 0x004fe20000000000 */
[----:B------:R-:W-:Y:S04]  /*5de0*/  ISETP.GE.AND P0, PT, R40, 0x1, PT ;  /* 0x000000012800780c */ /* 0x000fe80003f06270 */
[----:B------:R-:W1:Y:S01]  /*5df0*/  LDC.64 R8, c[0x0][0xb18] ;  /* 0x0002c600ff087b82 */ /* 0x000e620000000a00 */
[----:B------:R-:W-:Y:S01]  /*5e00*/  PRMT R0, RZ, 0x654, R0 ;  /* 0x00000654ff007816 */ /* 0x000fe20000000000 */
[----:B------:R-:W-:Y:S01]  /*5e10*/  @!PT LDS RZ, [RZ] ;  /* 0x00000000fffff984 */ /* 0x000fe20000000800 */
[----:B------:R-:W-:Y:S01]  /*5e20*/  @!PT LDS RZ, [RZ] ;  /* 0x00000000fffff984 */ /* 0x000fe20000000800 */
[----:B------:R-:W-:Y:S01]  /*5e30*/  @!PT LDS RZ, [RZ] ;  /* 0x00000000fffff984 */ /* 0x000fe20000000800 */
[----:B------:R-:W-:Y:S01]  /*5e40*/  @!PT LDS RZ, [RZ] ;  /* 0x00000000fffff984 */ /* 0x000fe20000000800 */
[----:B------:R2:W-:Y:S06]  /*5e50*/  MEMBAR.ALL.CTA ;  /* 0x0000000000007992 */ /* 0x0005ec0000008000 */
[----:B--2---:R-:W2:Y:S01]  /*5e60*/  FENCE.VIEW.ASYNC.S ;  /* 0x00000000000073c6 */ /* 0x004ea20000000000 */
[----:B------:R-:W1:Y:S08]  /*5e70*/  @!P1 LDC R12, c[0x0][0xb20] ;  /* 0x0002c800ff0c9b82 */ /* 0x000e700000000800 */
[----:B------:R-:W1:Y:S01]  /*5e80*/  @!P1 LDC R7, c[0x0][0xb0c] ;  /* 0x0002c300ff079b82 */ /* 0x000e620000000800 */
[----:B--2---:R2:W-:Y:S01]  /*5e90*/  SYNCS.ARRIVE.TRANS64.RED.A1T0 RZ, [R0+URZ], RZ ;  /* 0x000000ff00ff79a7 */ /* 0x0045e200081004ff */
[----:B----4-:R-:W-:Y:S04]  /*5ea0*/  LOP3.LUT P4, RZ, R18, 0x1, RZ, 0xc0, !PT ;  /* 0x0000000112ff7812 */ /* 0x010fe8000788c0ff */
[----:B------:R-:W-:Y:S09]  /*5eb0*/  P2R R110, PR, RZ, 0x10 ;  /* 0x00000010ff6e7803 */ /* 0x000ff20000000000 */
[----:B------:R-:W-:Y:S02]  /*5ec0*/  @P4 MOV R44, R16 ;  /* 0x00000010002c4202 */ /* 0x000fe40000000f00 */
[----:B------:R-:W-:Y:S01]  /*5ed0*/  @P4 LOP3.LUT R43, R17, 0xffff, RZ, 0xc0, !PT ;  /* 0x0000ffff112b4812 */ /* 0x000fe200078ec0ff */
[----:B--23--:R-:W-:Y:S06]  /*5ee0*/  @!P0 BRA `(.L_x_115) ;  /* 0x0000000000a48947 */ /* 0x00cfec0003800000 */
[----:B------:R-:W-:Y:S01]  /*5ef0*/  IMAD.HI.U32 R0, R98, R39, RZ ;  /* 0x0000002762007227 */ /* 0x000fe200078e00ff */
[----:B------:R-:W-:Y:S02]  /*5f00*/  ISETP.NE.AND P0, PT, R38, 0x1, PT ;  /* 0x000000012600780c */ /* 0x000fe40003f05270 */
[----:B------:R-:W-:Y:S01]  /*5f10*/  ISETP.NE.AND P2, PT, R40, 0x1, PT ;  /* 0x000000012800780c */ /* 0x000fe20003f45270 */
[----:B------:R-:W-:Y:S01]  /*5f20*/  IMAD.HI.U32 R4, R99, R92, RZ ;  /* 0x0000005c63047227 */ /* 0x000fe200078e00ff */
[----:B------:R-:W-:Y:S02]  /*5f30*/  SHF.R.U32.HI R0, RZ, R97, R0 ;  /* 0x00000061ff007219 */ /* 0x000fe40000011600 */
[----:B------:R-:W-:Y:S01]  /*5f40*/  ISETP.NE.AND P3, PT, R42, 0x1, PT ;  /* 0x000000012a00780c */ /* 0x000fe20003f65270 */
[----:B------:R-:W-:Y:S01]  /*5f50*/  IMAD.HI.U32 R6, R43, R39, RZ ;  /* 0x000000272b067227 */ /* 0x000fe200078e00ff */
[-C--:B------:R-:W-:Y:S02]  /*5f60*/  SHF.R.U32.HI R4, RZ, R93.reuse, R4 ;  /* 0x0000005dff047219 */ /* 0x080fe40000011604 */
[----:B------:R-:W-:Y:S01]  /*5f70*/  SEL R0, R98, R0, !P0 ;  /* 0x0000000062007207 */ /* 0x000fe20004000000 */
[----:B------:R-:W-:Y:S01]  /*5f80*/  IMAD.HI.U32 R5, R44, R92, RZ ;  /* 0x0000005c2c057227 */ /* 0x000fe200078e00ff */
[----:B------:R-:W-:Y:S03]  /*5f90*/  SEL R4, R99, R4, !P3 ;  /* 0x0000000463047207 */ /* 0x000fe60005800000 */
[-C--:B------:R-:W-:Y:S01]  /*5fa0*/  IMAD.HI.U32 R3, R0, R36.reuse, RZ ;  /* 0x0000002400037227 */ /* 0x080fe200078e00ff */
[----:B------:R-:W-:Y:S03]  /*5fb0*/  SHF.R.U32.HI R5, RZ, R93, R5 ;  /* 0x0000005dff057219 */ /* 0x000fe60000011605 */
[----:B------:R-:W-:Y:S01]  /*5fc0*/  IMAD.HI.U32 R2, R4, R36, RZ ;  /* 0x0000002404027227 */ /* 0x000fe200078e00ff */
[----:B------:R-:W-:Y:S02]  /*5fd0*/  @P2 SHF.R.U32.HI R0, RZ, R37, R3 ;  /* 0x00000025ff002219 */ /* 0x000fe40000011603 */
[----:B------:R-:W-:Y:S02]  /*5fe0*/  SHF.R.U32.HI R3, RZ, R97, R6 ;  /* 0x00000061ff037219 */ /* 0x000fe40000011606 */
[----:B------:R-:W-:Y:S01]  /*5ff0*/  @P2 SHF.R.U32.HI R4, RZ, R37, R2 ;  /* 0x00000025ff042219 */ /* 0x000fe20000011602 */
[----:B------:R-:W-:Y:S01]  /*6000*/  IMAD R0, R40, R0, RZ ;  /* 0x0000000028007224 */ /* 0x000fe200078e02ff */
[----:B------:R-:W-:Y:S02]  /*6010*/  SEL R3, R43, R3, !P0 ;  /* 0x000000032b037207 */ /* 0x000fe40004000000 */
[----:B------:R-:W-:Y:S01]  /*6020*/  SEL R2, R44, R5, !P3 ;  /* 0x000000052c027207 */ /* 0x000fe20005800000 */
[----:B------:R-:W-:Y:S01]  /*6030*/  IMAD R5, R40, R4, RZ ;  /* 0x0000000428057224 */ /* 0x000fe200078e02ff */
[C---:B------:R-:W-:Y:S01]  /*6040*/  ISETP.GE.AND P0, PT, R3.reuse, R0, PT ;  /* 0x000000000300720c */ /* 0x040fe20003f06270 */
[C---:B------:R-:W-:Y:S03]  /*6050*/  IMAD.HI.U32 R0, R3.reuse, R36, RZ ;  /* 0x0000002403007227 */ /* 0x040fe600078e00ff */
[C---:B------:R-:W-:Y:S02]  /*6060*/  ISETP.GE.OR P0, PT, R2.reuse, R5, P0 ;  /* 0x000000050200720c */ /* 0x040fe40000706670 */
[----:B------:R-:W-:Y:S04]  /*6070*/  SHF.R.U32.HI R0, RZ, R37, R0 ;  /* 0x00000025ff007219 */ /* 0x000fe80000011600 */
[C---:B------:R-:W-:Y:S05]  /*6080*/  SEL R6, R3.reuse, R0, !P2 ;  /* 0x0000000003067207 */ /* 0x040fea0005000000 */
        /* <DEDUP_REMOVED lines=14> */
[----:B------:R-:W-:Y:S07]  /*6170*/  IMAD R43, R3, R38, R43 ;  /* 0x00000026032b7224 */ /* 0x000fee00078e022b */
.L_x_115:
[----:B-1----:R-:W-:Y:S01]  /*6180*/  @!P1 ISETP.NE.AND P0, PT, R8, 0x1, PT ;  /* 0x000000010800980c */ /* 0x002fe20003f05270 */
[----:B------:R-:W-:Y:S01]  /*6190*/  @!P1 IMAD.HI.U32 R0, R44, R10, RZ ;  /* 0x0000000a2c009227 */ /* 0x000fe200078e00ff */
[----:B------:R-:W-:Y:S01]  /*61a0*/  @!P1 ISETP.NE.AND P2, PT, R7, 0x1, PT ;  /* 0x000000010700980c */ /* 0x000fe20003f45270 */
[----:B------:R-:W-:Y:S01]  /*61b0*/  ULOP3.LUT UP0, URZ, UR48, 0x90, URZ, 0xc0, !UPT ;  /* 0x0000009030ff7892 */ /* 0x000fe2000f80c0ff */
[----:B------:R-:W-:Y:S01]  /*61c0*/  R2UR UR42, R14 ;  /* 0x000000000e2a72ca */ /* 0x000fe200000e0000 */
[----:B------:R-:W-:Y:S01]  /*61d0*/  @!P1 IMAD.HI.U32 R2, R43, R9, RZ ;  /* 0x000000092b029227 */ /* 0x000fe200078e00ff */
[----:B------:R-:W-:Y:S02]  /*61e0*/  @!P1 SHF.R.U32.HI R0, RZ, R11, R0 ;  /* 0x0000000bff009219 */ /* 0x000fe40000011600 */
[----:B------:R-:W-:Y:S01]  /*61f0*/  R2UR UR41, R15 ;  /* 0x000000000f2972ca */ /* 0x000fe200000e0000 */
[----:B------:R-:W-:Y:S01]  /*6200*/  VIADD R112, R112, 0x1 ;  /* 0x0000000170707836 */ /* 0x000fe20000000000 */
[----:B------:R-:W-:Y:S02]  /*6210*/  @!P1 SHF.R.U32.HI R2, RZ, R12, R2 ;  /* 0x0000000cff029219 */ /* 0x000fe40000011602 */
[----:B------:R-:W-:Y:S02]  /*6220*/  @!P1 SEL R3, R44, R0, !P2 ;  /* 0x000000002c039207 */ /* 0x000fe40005000000 */
[----:B------:R-:W-:Y:S02]  /*6230*/  @!P1 SEL R2, R43, R2, !P0 ;  /* 0x000000022b029207 */ /* 0x000fe40004000000 */
[----:B------:R-:W-:Y:S01]  /*6240*/  @P4 SHF.R.U32.HI R103, RZ, 0x10, R17 ;  /* 0x00000010ff674819 */ /* 0x000fe20000011611 */
[----:B------:R-:W-:Y:S02]  /*6250*/  USHF.L.U32 UR42, UR42, 0x6, URZ ;  /* 0x000000062a2a7899 */ /* 0x000fe400080006ff */
[----:B------:R-:W-:Y:S02]  /*6260*/  @!P1 IMAD.IADD R0, R2, 0x1, -R3 ;  /* 0x0000000102009824 */ /* 0x000fe400078e0a03 */
[----:B------:R-:W-:Y:S01]  /*6270*/  @!P1 IMAD.IADD R2, R3, 0x1, -R2 ;  /* 0x0000000103029824 */ /* 0x000fe200078e0a02 */
[----:B------:R-:W-:Y:S01]  /*6280*/  USHF.L.U32 UR41, UR41, 0x8, URZ ;  /* 0x0000000829297899 */ /* 0x000fe200080006ff */
[----:B------:R-:W-:Y:S02]  /*6290*/  @!P1 IMAD R44, R0, R7, R44 ;  /* 0x00000007002c9224 */ /* 0x000fe400078e022c */
[----:B------:R-:W-:Y:S01]  /*62a0*/  @!P1 IMAD R43, R2, R8, R43 ;  /* 0x00000008022b9224 */ /* 0x000fe200078e022b */
[----:B------:R-:W-:Y:S08]  /*62b0*/  BRA.U !UP0, `(.L_x_116) ;  /* 0x0000000108407547 */ /* 0x000ff0000b800000 */
[----:B------:R-:W1:Y:S01]  /*62c0*/  LDCU.64 UR8, c[0x4][0x88] ;  /* 0x01001100ff0877ac */ /* 0x000e620008000a00 */
[----:B------:R-:W-:Y:S01]  /*62d0*/  MOV R3, 0x0 ;  /* 0x0000000000037802 */ /* 0x000fe20000000f00 */
[----:B------:R-:W-:Y:S02]  /*62e0*/  HFMA2 R12, -RZ, RZ, 0, 5.9604644775390625e-08 ;  /* 0x00000001ff0c7431 */ /* 0x000fe400000001ff */
[----:B------:R-:W-:Y:S02]  /*62f0*/  IMAD.MOV.U32 R8, RZ, RZ, 0x70 ;  /* 0x00000070ff087424 */ /* 0x000fe400078e00ff */
[----:B------:R-:W-:Y:S01]  /*6300*/  IMAD.MOV.U32 R13, RZ, RZ, RZ ;  /* 0x000000ffff0d7224 */ /* 0x000fe200078e00ff */
[----:B------:R-:W2:Y:S01]  /*6310*/  LDCU.64 UR6, c[0x4][0x90] ;  /* 0x01001200ff0677ac */ /* 0x000ea20008000a00 */
[----:B------:R-:W3:Y:S01]  /*6320*/  LDC.64 R2, c[0x4][R3] ;  /* 0x0100000003027b82 */ /* 0x000ee20000000a00 */
[----:B------:R-:W4:Y:S01]  /*6330*/  LDCU.64 UR4, c[0x4][0x8] ;  /* 0x01000100ff0477ac */ /* 0x000f220008000a00 */
[----:B-1----:R-:W-:Y:S01]  /*6340*/  MOV R5, UR9 ;  /* 0x0000000900057c02 */ /* 0x002fe20008000f00 */
[----:B------:R-:W-:Y:S01]  /*6350*/  IMAD.U32 R4, RZ, RZ, UR8 ;  /* 0x00000008ff047e24 */ /* 0x000fe2000f8e00ff */
[----:B--2---:R-:W-:Y:S01]  /*6360*/  MOV R7, UR7 ;  /* 0x0000000700077c02 */ /* 0x004fe20008000f00 */
[----:B------:R-:W-:Y:S01]  /*6370*/  IMAD.U32 R6, RZ, RZ, UR6 ;  /* 0x00000006ff067e24 */ /* 0x000fe2000f8e00ff */
[----:B----4-:R-:W-:Y:S01]  /*6380*/  MOV R11, UR5 ;  /* 0x00000005000b7c02 */ /* 0x010fe20008000f00 */
[----:B------:R-:W-:Y:S02]  /*6390*/  IMAD.U32 R10, RZ, RZ, UR4 ;  /* 0x00000004ff0a7e24 */ /* 0x000fe4000f8e00ff */
[----:B------:R-:W-:Y:S07]  /*63a0*/  LEPC R20, `(.L_x_116) ;  /* 0x000000001014794e */ /* 0x000fee0000000000 */
[----:B---3-5:R-:W-:Y:S05]  /*63b0*/  CALL.ABS.NOINC R2 ;  /* 0x0000000002007343 */ /* 0x028fea0003c00000 */
.L_x_116:
[----:B------:R-:W-:Y:S01]  /*63c0*/  LOP3.LUT P0, RZ, R108, 0x90, RZ, 0xc0, !PT ;  /* 0x000000906cff7812 */ /* 0x000fe2000780c0ff */
[----:B------:R-:W-:Y:S11]  /*63d0*/  BSSY.RECONVERGENT B6, `(.L_x_117) ;  /* 0x0000013000067945 */ /* 0x000ff60003800200 */
[----:B------:R-:W-:Y:S01]  /*63e0*/  @!UPT UIADD3 URZ, UPT, UPT, URZ, URZ, URZ ;  /* 0x000000fffffff290 */ /* 0x000fe2000fffe0ff */
[----:B------:R-:W-:Y:S05]  /*63f0*/  @!P0 BRA `(.L_x_118) ;  /* 0x0000000000408947 */ /* 0x000fea0003800000 */
        /* <DEDUP_REMOVED lines=16> */
.L_x_118:
[----:B------:R-:W-:Y:S05]  /*6500*/  BSYNC.RECONVERGENT B6 ;  /* 0x0000000000067941 */ /* 0x000fea0003800200 */
.L_x_117:
[----:B------:R-:W-:Y:S01]  /*6510*/  ISETP.NE.U32.AND P4, PT, R90, RZ, PT ;  /* 0x000000ff5a00720c */ /* 0x000fe20003f85070 */
[----:B------:R-:W-:Y:S01]  /*6520*/  UISETP.NE.AND UP2, UPT, UR50, URZ, UPT ;  /* 0x000000ff3200728c */ /* 0x000fe2000bf45270 */
[----:B------:R-:W-:Y:S01]  /*6530*/  ISETP.NE.U32.AND P3, PT, RZ, UR38, PT ;  /* 0x00000026ff007c0c */ /* 0x000fe2000bf65070 */
[----:B------:R-:W-:Y:S01]  /*6540*/  UISETP.NE.U32.AND UP1, UPT, UR44, URZ, UPT ;  /* 0x000000ff2c00728c */ /* 0x000fe2000bf25070 */
[----:B------:R-:W-:Y:S01]  /*6550*/  ISETP.NE.AND.EX P4, PT, R91, RZ, PT, P4 ;  /* 0x000000ff5b00720c */ /* 0x000fe20003f85340 */
[----:B------:R-:W-:Y:S01]  /*6560*/  UPLOP3.LUT UP0, UPT, UPT, UPT, UPT, 0x40, 0x4 ;  /* 0x000000000004789c */ /* 0x000fe20003f0e870 */
[----:B------:R-:W-:Y:S01]  /*6570*/  ISETP.NE.AND.EX P3, PT, RZ, UR39, PT, P3 ;  /* 0x00000027ff007c0c */ /* 0x000fe2000bf65330 */
[----:B------:R-:W-:Y:S01]  /*6580*/  UISETP.NE.AND.EX UP1, UPT, UR45, URZ, UPT, UP1 ;  /* 0x000000ff2d00728c */ /* 0x000fe2000bf25310 */
[----:B------:R-:W-:Y:S04]  /*6590*/  PLOP3.LUT P1, PT, PT, PT, UP2, 0x80, 0x8 ;  /* 0x000000000008781c */ /* 0x000fe80003f2f028 */
[----:B------:R-:W-:Y:S06]  /*65a0*/  @UP2 UPLOP3.LUT UP0, UPT, UPT, UPT, UP1, 0x80, 0x8 ;  /* 0x000000000008289c */ /* 0x000fec0003f0f010 */
[----:B------:R-:W-:Y:S01]  /*65b0*/  PLOP3.LUT P0, PT, PT, PT, UP0, 0x80, 0x8 ;  /* 0x000000000008781c */ /* 0x000fe20003f0f008 */
[----:B------:R-:W-:Y:S01]  /*65c0*/  @!UPT UIADD3 URZ, UPT, UPT, URZ, URZ, URZ ;  /* 0x000000fffffff290 */ /* 0x000fe2000fffe0ff */
[----:B------:R-:W-:Y:S11]  /*65d0*/  BRA.U !UP1, `(.L_x_119) ;  /* 0x0000000109387547 */ /* 0x000ff6000b800000 */
[----:B------:R-:W-:Y:S01]  /*65e0*/  UISETP.NE.U32.AND UP0, UPT, UR38, URZ, UPT ;  /* 0x000000ff2600728c */ /* 0x000fe2000bf05070 */
[----:B------:R-:W-:Y:S02]  /*65f0*/  HFMA2 R0, -RZ, RZ, 0, 5.9604644775390625e-08 ;  /* 0x00000001ff007431 */ /* 0x000fe400000001ff */
[----:B------:R-:W-:Y:S01]  /*6600*/  IMAD.MOV.U32 R96, RZ, RZ, 0x1 ;  /* 0x00000001ff607424 */ /* 0x000fe200078e00ff */
[----:B------:R-:W-:Y:S06]  /*6610*/  UISETP.NE.AND.EX UP0, UPT, UR39, URZ, UPT, UP0 ;  /* 0x000000ff2700728c */ /* 0x000fec000bf05300 */
[----:B------:R-:W-:Y:S05]  /*6620*/  PLOP3.LUT P2, PT, PT, PT, UP0, 0x80, 0x8 ;  /* 0x000000000008781c */ /* 0x000fea0003f4f008 */
[----:B------:R-:W1:Y:S01]  /*6630*/  @UP0 LDCU.64 UR6, c[0x0][0x888] ;  /* 0x00011100ff0607ac */ /* 0x000e620008000a00 */
[----:B------:R-:W-:Y:S07]  /*6640*/  @UP0 UIMAD UR4, UR36, UR44, URZ ;  /* 0x0000002c240402a4 */ /* 0x000fee000f8e02ff */
[----:B------:R-:W-:Y:S01]  /*6650*/  @!P2 PRMT R96, R0, 0x7610, R96 ;  /* 0x000076100060a816 */ /* 0x000fe20000000060 */
[----:B-1----:R-:W-:Y:S03]  /*6660*/  @UP0 UIMAD.WIDE UR6, UR4, 0x4, UR6 ;  /* 0x00000004040608a5 */ /* 0x002fe6000f8e0206 */
[----:B------:R-:W1:Y:S03]  /*6670*/  @!UP0 LDCU UR4, c[0x0][0x880] ;  /* 0x00011000ff0487ac */ /* 0x000e660008000800 */
[----:B------:R-:W-:Y:S01]  /*6680*/  IMAD.U32 R2, RZ, RZ, UR6 ;  /* 0x00000006ff027e24 */ /* 0x000fe2000f8e00ff */
[----:B------:R-:W-:Y:S05]  /*6690*/  MOV R3, UR7 ;  /* 0x0000000700037c02 */ /* 0x000fea0008000f00 */
[----:B-----5:R2:W5:Y:S02]  /*66a0*/  @P2 LDG.E R49, desc[UR46][R2.64] ;  /* 0x0000002e02312981 */ /* 0x020564000c1e1900 */
[----:B-12---:R-:W-:Y:S02]  /*66b0*/  @!P2 IMAD.U32 R49, RZ, RZ, UR4 ;  /* 0x00000004ff31ae24 */ /* 0x006fe4000f8e00ff */
.L_x_119:
[----:B------:R-:W-:Y:S05]  /*66c0*/  @!P4 BRA `(.L_x_120) ;  /* 0x000000000020c947 */ /* 0x000fea0003800000 */
[----:B------:R-:W-:Y:S04]  /*66d0*/  ISETP.NE.U32.AND P2, PT, R88, RZ, PT ;  /* 0x000000ff5800720c */ /* 0x000fe80003f45070 */
[----:B------:R-:W-:Y:S11]  /*66e0*/  ISETP.NE.AND.EX P2, PT, R89, RZ, PT, P2 ;  /* 0x000000ff5900720c */ /* 0x000ff60003f45320 */
[----:B------:R-:W-:Y:S02]  /*66f0*/  @!UPT UIADD3 URZ, UPT, UPT, URZ, URZ, URZ ;  /* 0x000000fffffff290 */ /* 0x000fe4000fffe0ff */
[----:B------:R-:W1:Y:S01]  /*6700*/  @P2 LDC.64 R2, c[0x0][0x8a8] ;  /* 0x00022a00ff022b82 */ /* 0x000e620000000a00 */
[----:B------:R-:W-:Y:S04]  /*6710*/  @P2 IMAD R0, R90, UR36, RZ ;  /* 0x000000245a002c24 */ /* 0x000fe8000f8e02ff */
[----:B-1----:R-:W-:Y:S05]  /*6720*/  @P2 IMAD.WIDE R2, R0, 0x4, R2 ;  /* 0x0000000400022825 */ /* 0x002fea00078e0202 */
[----:B-----5:R1:W5:Y:S02]  /*6730*/  @P2 LDG.E R47, desc[UR46][R2.64] ;  /* 0x0000002e022f2981 */ /* 0x020364000c1e1900 */
[----:B-1----:R-:W2:Y:S02]  /*6740*/  @!P2 LDC R47, c[0x0][0x8a0] ;  /* 0x00022800ff2fab82 */ /* 0x002ea40000000800 */
.L_x_120:
[----:B-----5:R-:W-:Y:S01]  /*6750*/  FSETP.NEU.AND P2, PT, R49, RZ, PT ;  /* 0x000000ff3100720b */ /* 0x020fe20003f4d000 */
[----:B------:R-:W-:Y:S01]  /*6760*/  BSSY B1, `(.L_x_121) ;  /* 0x0000042000017945 */ /* 0x000fe20003800000 */
[----:B------:R-:W-:Y:S01]  /*6770*/  SEL R2, RZ, 0xffffffff, P3 ;  /* 0xffffffffff027807 */ /* 0x000fe20001800000 */
[----:B------:R-:W-:Y:S01]  /*6780*/  IMAD.MOV.U32 R114, RZ, RZ, 0x1 ;  /* 0x00000001ff727424 */ /* 0x000fe200078e00ff */
[----:B------:R-:W-:Y:S01]  /*6790*/  LOP3.LUT P3, RZ, R96, 0xff, RZ, 0xc0, !PT ;  /* 0x000000ff60ff7812 */ /* 0x000fe2000786c0ff */
[----:B------:R-:W-:Y:S01]  /*67a0*/  IMAD R48, R45, 0x80, R46 ;  /* 0x000000802d307824 */ /* 0x000fe200078e022e */
[----:B------:R-:W-:Y:S02]  /*67b0*/  @P1 SEL R0, RZ, 0xffffffff, P2 ;  /* 0xffffffffff001807 */ /* 0x000fe40001000000 */
[----:B------:R-:W-:Y:S02]  /*67c0*/  CS2R R86, SRZ ;  /* 0x0000000000567805 */ /* 0x000fe4000001ff00 */
[----:B------:R-:W-:Y:S02]  /*67d0*/  LEA R3, R105, UR49, 0x3 ;  /* 0x0000003169037c11 */ /* 0x000fe4000f8e18ff */
[----:B------:R-:W-:Y:S02]  /*67e0*/  CS2R R84, SRZ ;  /* 0x0000000000547805 */ /* 0x000fe4000001ff00 */
[----:B------:R-:W-:Y:S02]  /*67f0*/  @P0 SEL R0, R2, R0, !P3 ;  /* 0x0000000002000207 */ /* 0x000fe40005800000 */
[----:B------:R-:W-:Y:S02]  /*6800*/  CS2R R82, SRZ ;  /* 0x0000000000527805 */ /* 0x000fe4000001ff00 */
[----:B------:R-:W-:Y:S02]  /*6810*/  LEA R111, R45, UR49, 0x3 ;  /* 0x000000312d6f7c11 */ /* 0x000fe4000f8e18ff */
[----:B------:R-:W-:Y:S02]  /*6820*/  CS2R R80, SRZ ;  /* 0x0000000000507805 */ /* 0x000fe4000001ff00 */
[----:B------:R-:W-:Y:S02]  /*6830*/  @P1 LOP3.LUT R0, R0, 0x1, RZ, 0xc0, !PT ;  /* 0x0000000100001812 */ /* 0x000fe400078ec0ff */
[----:B------:R-:W-:Y:S02]  /*6840*/  SHF.L.U32 R4, R107, 0x1f, RZ ;  /* 0x0000001f6b047819 */ /* 0x000fe400000006ff */
[----:B------:R-:W-:Y:S04]  /*6850*/  ISETP.NE.U32.OR P5, PT, R0, 0x1, !P1 ;  /* 0x000000010000780c */ /* 0x000fe80004fa5470 */
[----:B------:R-:W-:Y:S09]  /*6860*/  P2R R117, PR, RZ, 0x20 ;  /* 0x00000020ff757803 */ /* 0x000ff20000000000 */
[----:B------:R-:W-:Y:S04]  /*6870*/  @P5 SHF.L.U32 R0, R104, 0x1f, RZ ;  /* 0x0000001f68005819 */ /* 0x000fe800000006ff */
[----:B------:R1:W3:Y:S01]  /*6880*/  @P5 SYNCS.PHASECHK.TRANS64.TRYWAIT P1, [R3+URZ+0x100], R0 ;  /* 0x00010000030055a7 */ /* 0x0002e200080211ff */
[----:B------:R4:W2:Y:S01]  /*6890*/  SYNCS.PHASECHK.TRANS64.TRYWAIT P0, [R111+URZ+0x170], R4 ;  /* 0x000170046f0075a7 */ /* 0x0008a200080011ff */
[----:B-1----:R-:W-:Y:S02]  /*68a0*/  SEL R0, RZ, 0xffffffff, P2 ;  /* 0xffffffffff007807 */ /* 0x002fe40001000000 */
[----:B------:R-:W-:Y:S11]  /*68b0*/  PLOP3.LUT P2, PT, PT, PT, UP1, 0x80, 0x8 ;  /* 0x000000000008781c */ /* 0x000ff60003f4f018 */
[----:B------:R-:W-:Y:S02]  /*68c0*/  @!UPT UIADD3 URZ, UPT, UPT, URZ, URZ, URZ ;  /* 0x000000fffffff290 */ /* 0x000fe4000fffe0ff */
[----:B------:R-:W-:Y:S04]  /*68d0*/  @P2 SEL R0, R2, R0, !P3 ;  /* 0x0000000002002207 */ /* 0x000fe80005800000 */
[----:B------:R-:W-:Y:S04]  /*68e0*/  LOP3.LUT R0, R0, 0x1, RZ, 0xc0, !PT ;  /* 0x0000000100007812 */ /* 0x000fe800078ec0ff */
[----:B------:R-:W-:Y:S04]  /*68f0*/  ISETP.NE.U32.AND P4, PT, R0, 0x1, PT ;  /* 0x000000010000780c */ /* 0x000fe80003f85070 */
[----:B------:R-:W-:Y:S02]  /*6900*/  P2R R115, PR, RZ, 0x10 ;  /* 0x00000010ff737803 */ /* 0x000fe40000000000 */
[----:B---3--:R-:W-:Y:S01]  /*6910*/  @P5 SEL R114, RZ, 0x1, !P1 ;  /* 0x00000001ff725807 */ /* 0x008fe20004800000 */
[----:B--2-4-:R-:W-:Y:S06]  /*6920*/  @!P5 BRA `(.L_x_122) ;  /* 0x000000000094d947 */ /* 0x014fec0003800000 */
[----:B------:R-:W-:Y:S01]  /*6930*/  @P4 IMAD R5, R105, 0x1000, R100 ;  /* 0x0000100069054824 */ /* 0x000fe200078e0264 */
[----:B------:R-:W-:Y:S01]  /*6940*/  LOP3.LUT P5, RZ, R101, 0x80, RZ, 0xc0, !PT ;  /* 0x0000008065ff7812 */ /* 0x000fe200078ac0ff */
[----:B------:R-:W-:Y:S01]  /*6950*/  BSSY B0, `(.L_x_123) ;  /* 0x0000010000007945 */ /* 0x000fe20003800000 */
[----:B------:R-:W-:Y:S01]  /*6960*/  ISETP.NE.AND P2, PT, R114, RZ, PT ;  /* 0x000000ff7200720c */ /* 0x000fe20003f45270 */
[----:B------:R-:W-:Y:S01]  /*6970*/  @P4 VIADD R2, R5, UR49 ;  /* 0x0000003105024c36 */ /* 0x000fe20008000000 */
[----:B------:R-:W-:Y:S02]  /*6980*/  PLOP3.LUT P1, PT, PT, PT, PT, 0x8, 0x80 ;  /* 0x000000000080781c */ /* 0x000fe40003f2e170 */
[----:B------:R-:W-:Y:S02]  /*6990*/  CS2R R82, SRZ ;  /* 0x0000000000527805 */ /* 0x000fe4000001ff00 */
[----:B------:R-:W-:Y:S01]  /*69a0*/  @P4 PLOP3.LUT P1, PT, P5, PT, PT, 0x80, 0x8 ;  /* 0x000000000008481c */ /* 0x000fe20002f2f070 */
[C---:B------:R-:W-:Y:S01]  /*69b0*/  @P4 VIADD R0, R2.reuse, 0x300 ;  /* 0x0000030002004836 */ /* 0x040fe20000000000 */
[----:B------:R-:W-:Y:S01]  /*69c0*/  CS2R R80, SRZ ;  /* 0x0000000000507805 */ /* 0x000fe2000001ff00 */
[----:B------:R-:W-:Y:S01]  /*69d0*/  @P4 VIADD R2, R2, 0x310 ;  /* 0x0000031002024836 */ /* 0x000fe20000000000 */
[----:B------:R-:W-:Y:S02]  /*69e0*/  CS2R R86, SRZ ;  /* 0x0000000000567805 */ /* 0x000fe4000001ff00 */
[----:B------:R-:W-:Y:S07]  /*69f0*/  CS2R R84, SRZ ;  /* 0x0000000000547805 */ /* 0x000fee000001ff00 */
[----:B------:R-:W-:Y:S01]  /*6a00*/  @P1 VIADD R2, R0, 0xfffffff0 ;  /* 0xfffffff000021836 */ /* 0x000fe20000000000 */
[----:B------:R-:W-:Y:S06]  /*6a10*/  @P2 BRA `(.L_x_124) ;  /* 0x00000000000c2947 */ /* 0x000fec0003800000 */
[----:B------:R-:W-:Y:S04]  /*6a20*/  SHF.L.U32 R0, R104, 0x1f, RZ ;  /* 0x0000001f68007819 */ /* 0x000fe800000006ff */
[----:B------:R-:W1:Y:S02]  /*6a30*/  SYNCS.PHASECHK.TRANS64.TRYWAIT P1, [R3+URZ+0x100], R0 ;  /* 0x00010000030075a7 */ /* 0x000e6400080211ff */
[----:B-1----:R-:W-:Y:S05]  /*6a40*/  @!P1 BRA `(.L_x_125) ;  /* 0x0000004400bc9947 */ /* 0x002fea0003800000 */
.L_x_124:
[----:B------:R-:W-:Y:S05]  /*6a50*/  BSYNC B0 ;  /* 0x0000000000007941 */ /* 0x000fea0003800000 */
.L_x_123:
[----:B------:R-:W-:Y:S01]  /*6a60*/  ISETP.NE.AND P1, PT, R115, RZ, PT ;  /* 0x000000ff7300720c */ /* 0x000fe20003f25270 */
[----:B-1----:R-:W-:Y:S02]  /*6a70*/  VIADD R3, R3, 0x120 ;  /* 0x0000012003037836 */ /* 0x002fe40000000000 */
[----:B------:R-:W-:Y:S02]  /*6a80*/  IMAD.U32 R0, RZ, RZ, UR37 ;  /* 0x00000025ff007e24 */ /* 0x000fe4000f8e00ff */
[----:B------:R-:W-:Y:S03]  /*6a90*/  VIADD R105, R105, 0x1 ;  /* 0x0000000169697836 */ /* 0x000fe60000000000 */
[----:B------:R-:W-:Y:S05]  /*6aa0*/  PRMT R0, R0, 0x654, R3 ;  /* 0x0000065400007816 */ /* 0x000fea0000000003 */
[----:B------:R1:W2:Y:S04]  /*6ab0*/  @P1 LDS.128 R80, [R5+UR49+0x300] ;  /* 0x0003003105501984 */ /* 0x0002a80008000c00 */
[----:B------:R1:W3:Y:S01]  /*6ac0*/  @P1 LDS.128 R84, [R2] ;  /* 0x0000000002541984 */ /* 0x0002e20000000c00 */
[C---:B------:R-:W-:Y:S01]  /*6ad0*/  ISETP.NE.AND P1, PT, R105.reuse, 0x4, PT ;  /* 0x000000046900780c */ /* 0x040fe20003f25270 */
[----:B------:R-:W-:Y:S01]  /*6ae0*/  @!PT LDS RZ, [RZ] ;  /* 0x00000000fffff984 */ /* 0x000fe20000000800 */
[----:B------:R-:W-:Y:S01]  /*6af0*/  @!PT LDS RZ, [RZ] ;  /* 0x00000000fffff984 */ /* 0x000fe20000000800 */
[----:B------:R-:W-:Y:S01]  /*6b00*/  @!PT LDS RZ, [RZ] ;  /* 0x00000000fffff984 */ /* 0x000fe20000000800 */
[----:B------:R-:W-:Y:S01]  /*6b10*/  @!PT LDS RZ, [RZ] ;  /* 0x00000000fffff984 */ /* 0x000fe20000000800 */
[----:B------:R4:W-:Y:S06]  /*6b20*/  MEMBAR.ALL.CTA ;  /* 0x0000000000007992 */ /* 0x0009ec0000008000 */
[----:B----4-:R-:W4:Y:S01]  /*6b30*/  FENCE.VIEW.ASYNC.S ;  /* 0x00000000000073c6 */ /* 0x010f220000000000 */
[----:B------:R-:W-:Y:S01]  /*6b40*/  SEL R105, R105, RZ, P1 ;  /* 0x000000ff69697207 */ /* 0x000fe20000800000 */
[----:B----4-:R4:W-:Y:S02]  /*6b50*/  SYNCS.ARRIVE.TRANS64.RED.A1T0 RZ, [R0+URZ], RZ ;  /* 0x000000ff00ff79a7 */ /* 0x0109e400081004ff */
[----:B----4-:R-:W-:Y:S04]  /*6b60*/  SEL R0, RZ, 0x1, P1 ;  /* 0x00000001ff007807 */ /* 0x010fe80000800000 */
[----:B-12---:R-:W-:Y:S02]  /*6b70*/  LOP3.LUT R104, R104, R0, RZ, 0x3c, !PT ;  /* 0x0000000068687212 */ /* 0x006fe400078e3cff */
.L_x_122:
[----:B------:R-:W-:Y:S05]  /*6b80*/  BSYNC B1 ;  /* 0x0000000000017941 */ /* 0x000fea0003800000 */
.L_x_121:
[----:B------:R-:W-:Y:S04]  /*6b90*/  SHF.R.U32.HI R0, RZ, 0x15, R48 ;  /* 0x00000015ff007819 */ /* 0x000fe80000011630 */
[----:B------:R-:W-:Y:S01]  /*6ba0*/  LOP3.LUT P1, RZ, R0, 0x3, R102, 0x48, !PT ;  /* 0x0000000300ff7812 */ /* 0x000fe20007824866 */
[----:B------:R-:W-:Y:S01]  /*6bb0*/  @!UPT UIADD3 URZ, UPT, UPT, URZ, URZ, URZ ;  /* 0x000000fffffff290 */ /* 0x000fe2000fffe0ff */
[----:B------:R-:W-:Y:S11]  /*6bc0*/  @P0 BRA `(.L_x_126) ;  /* 0x0000000000080947 */ /* 0x000ff60003800000 */
[----:B------:R-:W1:Y:S02]  /*6bd0*/  SYNCS.PHASECHK.TRANS64.TRYWAIT P0, [R111+URZ+0x170], R4 ;  /* 0x000170046f0075a7 */ /* 0x000e6400080011ff */
[----:B-1----:R-:W-:Y:S05]  /*6be0*/  @!P0 BRA `(.L_x_127) ;  /* 0x0000004400688947 */ /* 0x002fea0003800000 */
.L_x_126:
[----:B------:R-:W-:Y:S05]  /*6bf0*/  @!P1 BRA `(.L_x_128) ;  /* 0x0000000000409947 */ /* 0x000fea0003800000 */
[----:B------:R-:W2:Y:S01]  /*6c00*/  LDCU.64 UR8, c[0x4][0x78] ;  /* 0x01000f00ff0877ac */ /* 0x000ea20008000a00 */
[----:B------:R-:W-:Y:S01]  /*6c10*/  MOV R3, 0x0 ;  /* 0x0000000000037802 */ /* 0x000fe20000000f00 */
[----:B------:R-:W-:Y:S02]  /*6c20*/  HFMA2 R12, -RZ, RZ, 0, 5.9604644775390625e-08 ;  /* 0x00000001ff0c7431 */ /* 0x000fe400000001ff */
[----:B------:R-:W-:Y:S02]  /*6c30*/  IMAD.MOV.U32 R8, RZ, RZ, 0x192 ;  /* 0x00000192ff087424 */ /* 0x000fe400078e00ff */
[----:B------:R-:W-:Y:S01]  /*6c40*/  IMAD.MOV.U32 R13, RZ, RZ, RZ ;  /* 0x000000ffff0d7224 */ /* 0x000fe200078e00ff */
[----:B------:R-:W4:Y:S01]  /*6c50*/  LDCU.64 UR6, c[0x4][0x80] ;  /* 0x01001000ff0677ac */ /* 0x000f220008000a00 */
[----:B------:R-:W3:Y:S01]  /*6c60*/  LDC.64 R2, c[0x4][R3] ;  /* 0x0100000003027b82 */ /* 0x000ee20000000a00 */
[----:B------:R-:W5:Y:S01]  /*6c70*/  LDCU.64 UR4, c[0x4][0x18] ;  /* 0x01000300ff0477ac */ /* 0x000f620008000a00 */
[----:B--2---:R-:W-:Y:S01]  /*6c80*/  MOV R5, UR9 ;  /* 0x0000000900057c02 */ /* 0x004fe20008000f00 */
[----:B-1----:R-:W-:Y:S01]  /*6c90*/  IMAD.U32 R4, RZ, RZ, UR8 ;  /* 0x00000008ff047e24 */ /* 0x002fe2000f8e00ff */
[----:B----4-:R-:W-:Y:S01]  /*6ca0*/  MOV R7, UR7 ;  /* 0x0000000700077c02 */ /* 0x010fe20008000f00 */
[----:B------:R-:W-:Y:S01]  /*6cb0*/  IMAD.U32 R6, RZ, RZ, UR6 ;  /* 0x00000006ff067e24 */ /* 0x000fe2000f8e00ff */
[----:B-----5:R-:W-:Y:S01]  /*6cc0*/  MOV R11, UR5 ;  /* 0x00000005000b7c02 */ /* 0x020fe20008000f00 */
[----:B------:R-:W-:Y:S02]  /*6cd0*/  IMAD.U32 R10, RZ, RZ, UR4 ;  /* 0x00000004ff0a7e24 */ /* 0x000fe4000f8e00ff */
[----:B------:R-:W-:Y:S07]  /*6ce0*/  LEPC R20, `(.L_x_128) ;  /* 0x000000001014794e */ /* 0x000fee0000000000 */
[----:B---3--:R-:W-:Y:S05]  /*6cf0*/  CALL.ABS.NOINC R2 ;  /* 0x0000000002007343 */ /* 0x008fea0003c00000 */
.L_x_128:
[----:B-1----:R-:W-:Y:S01]  /*6d00*/  F2FP.F16.E4M3.UNPACK_B R4, R81 ;  /* 0x00000051ff04723e */ /* 0x002fe200020006ff */
[----:B------:R-:W-:Y:S05]  /*6d10*/  WARPSYNC.ALL ;  /* 0x0000000000007948 */ /* 0x000fea0003800000 */
[----:B------:R-:W-:Y:S01]  /*6d20*/  R2UR UR4, R48 ;  /* 0x00000000300472ca */ /* 0x000fe200000e0000 */
[--C-:B------:R-:W-:Y:S01]  /*6d30*/  HADD2.F32 R53, -RZ, R4.reuse.H0_H0 ;  /* 0x20000004ff357230 */ /* 0x100fe20000004100 */
[-C--:B------:R-:W-:Y:S01]  /*6d40*/  F2FP.F16.E4M3.UNPACK_B R3, R80.reuse ;  /* 0x00000050ff03723e */ /* 0x080fe200020006ff */
[----:B------:R-:W-:Y:S01]  /*6d50*/  HADD2.F32 R54, -RZ, R4.H1_H1 ;  /* 0x30000004ff367230 */ /* 0x000fe20000004100 */
[----:B------:R-:W-:Y:S01]  /*6d60*/  F2FP.F16.E4M3.UNPACK_B R0, R80.H1 ;  /* 0x00000050ff00723e */ /* 0x000fe200030006ff */
[----:B------:R-:W-:Y:S01]  /*6d70*/  BSSY.RECONVERGENT B0, `(.L_x_129) ;  /* 0x000009e000007945 */ /* 0x000fe20003800200 */
[----:B------:R-:W-:Y:S01]  /*6d80*/  F2FP.F16.E4M3.UNPACK_B R64, R83.H1 ;  /* 0x00000053ff40723e */ /* 0x000fe200030006ff */
[--C-:B------:R-:W-:Y:S01]  /*6d90*/  HADD2.F32 R2, -RZ, R3.reuse.H0_H0 ;  /* 0x20000003ff027230 */ /* 0x100fe20000004100 */
[----:B---3--:R-:W-:Y:S01]  /*6da0*/  F2FP.F16.E4M3.UNPACK_B R74, R86 ;  /* 0x00000056ff4a723e */ /* 0x008fe200020006ff */
[----:B------:R-:W-:Y:S01]  /*6db0*/  HADD2.F32 R50, -RZ, R3.H1_H1 ;  /* 0x30000003ff327230 */ /* 0x000fe20000004100 */
[----:B------:R-:W-:Y:S01]  /*6dc0*/  F2FP.F16.E4M3.UNPACK_B R3, R81.H1 ;  /* 0x00000051ff03723e */ /* 0x000fe200030006ff */
[--C-:B------:R-:W-:Y:S01]  /*6dd0*/  HADD2.F32 R51, -RZ, R0.reuse.H0_H0 ;  /* 0x20000000ff337230 */ /* 0x100fe20000004100 */
[----:B------:R-:W-:Y:S01]  /*6de0*/  MOV R116, 0x10 ;  /* 0x0000001000747802 */ /* 0x000fe20000000f00 */
[----:B------:R-:W-:Y:S01]  /*6df0*/  HADD2.F32 R52, -RZ, R0.H1_H1 ;  /* 0x30000000ff347230 */ /* 0x000fe20000004100 */
[-C--:B------:R-:W-:Y:S01]  /*6e00*/  F2FP.F16.E4M3.UNPACK_B R0, R82.reuse ;  /* 0x00000052ff00723e */ /* 0x080fe200020006ff */
[----:B------:R-:W1:Y:S01]  /*6e10*/  LDTM.x32 R4, tmem[UR4] ;  /* 0x00000004000479ee */ /* 0x000e6200082c0000 */
[----:B------:R-:W-:Y:S01]  /*6e20*/  LOP3.LUT P5, RZ, R101, 0x80, RZ, 0xc0, !PT ;  /* 0x0000008065ff7812 */ /* 0x000fe200078ac0ff */
[--C-:B------:R-:W-:Y:S01]  /*6e30*/  HADD2.F32 R55, -RZ, R3.reuse.H0_H0 ;  /* 0x20000003ff377230 */ /* 0x100fe20000004100 */
[----:B------:R-:W-:Y:S01]  /*6e40*/  IADD3 R113, PT, PT, R100, UR49, RZ ;  /* 0x0000003164717c10 */ /* 0x000fe2000fffe0ff */
[--C-:B------:R-:W-:Y:S01]  /*6e50*/  HADD2.F32 R57, -RZ, R0.reuse.H0_H0 ;  /* 0x20000000ff397230 */ /* 0x100fe20000004100 */
[----:B------:R-:W-:Y:S01]  /*6e60*/  SEL R116, R116, 0xfffffff0, !P5 ;  /* 0xfffffff074747807 */ /* 0x000fe20006800000 */
[----:B------:R-:W-:Y:S01]  /*6e70*/  HADD2.F32 R58, -RZ, R0.H1_H1 ;  /* 0x30000000ff3a7230 */ /* 0x000fe20000004100 */
[----:B------:R-:W-:Y:S01]  /*6e80*/  F2FP.F16.E4M3.UNPACK_B R0, R83 ;  /* 0x00000053ff00723e */ /* 0x000fe200020006ff */
[----:B------:R-:W-:Y:S01]  /*6e90*/  HADD2.F32 R56, -RZ, R3.H1_H1 ;  /* 0x30000003ff387230 */ /* 0x000fe20000004100 */
[----:B------:R-:W-:Y:S01]  /*6ea0*/  F2FP.F16.E4M3.UNPACK_B R3, R82.H1 ;  /* 0x00000052ff03723e */ /* 0x000fe200030006ff */
[----:B------:R-:W-:Y:S01]  /*6eb0*/  HADD2.F32 R73, -RZ, R74.H0_H0 ;  /* 0x2000004aff497230 */ /* 0x000fe20000004100 */
[----:B------:R-:W-:Y:S01]  /*6ec0*/  IADD3 R113, PT, PT, R113, R116, RZ ;  /* 0x0000007471717210 */ /* 0x000fe20007ffe0ff */
[--C-:B------:R-:W-:Y:S01]  /*6ed0*/  HADD2.F32 R61, -RZ, R0.reuse.H0_H0 ;  /* 0x20000000ff3d7230 */ /* 0x100fe20000004100 */
[----:B------:R-:W-:Y:S01]  /*6ee0*/  ISETP.NE.AND P0, PT, R109, RZ, PT ;  /* 0x000000ff6d00720c */ /* 0x000fe20003f05270 */
[----:B------:R-:W-:Y:S01]  /*6ef0*/  HADD2.F32 R62, -RZ, R0.H1_H1 ;  /* 0x30000000ff3e7230 */ /* 0x000fe20000004100 */
[-C--:B------:R-:W-:Y:S01]  /*6f00*/  F2FP.F16.E4M3.UNPACK_B R0, R84.reuse.H1 ;  /* 0x00000054ff00723e */ /* 0x080fe200030006ff */
[--C-:B------:R-:W-:Y:S01]  /*6f10*/  HADD2.F32 R59, -RZ, R3.reuse.H0_H0 ;  /* 0x20000003ff3b7230 */ /* 0x100fe20000004100 */
[----:B------:R-:W-:Y:S01]  /*6f20*/  ISETP.NE.AND P6, PT, R117, RZ, PT ;  /* 0x000000ff7500720c */ /* 0x000fe20003fc5270 */
[----:B------:R-:W-:Y:S01]  /*6f30*/  HADD2.F32 R60, -RZ, R3.H1_H1 ;  /* 0x30000003ff3c7230 */ /* 0x000fe20000004100 */
[----:B------:R-:W-:Y:S01]  /*6f40*/  F2FP.F16.E4M3.UNPACK_B R3, R84 ;  /* 0x00000054ff03723e */ /* 0x000fe200020006ff */
[--C-:B------:R-:W-:Y:S02]  /*6f50*/  HADD2.F32 R67, -RZ, R0.reuse.H0_H0 ;  /* 0x20000000ff437230 */ /* 0x100fe40000004100 */
[----:B------:R-:W-:Y:S01]  /*6f60*/  HADD2.F32 R68, -RZ, R0.H1_H1 ;  /* 0x30000000ff447230 */ /* 0x000fe20000004100 */
[----:B------:R-:W-:Y:S01]  /*6f70*/  F2FP.F16.E4M3.UNPACK_B R0, R85.H1 ;  /* 0x00000055ff00723e */ /* 0x000fe200030006ff */
[--C-:B------:R-:W-:Y:S02]  /*6f80*/  HADD2.F32 R65, -RZ, R3.reuse.H0_H0 ;  /* 0x20000003ff417230 */ /* 0x100fe40000004100 */
[C---:B-1----:R-:W-:Y:S01]  /*6f90*/  FMUL R7, R47.reuse, R7 ;  /* 0x000000072f077220 */ /* 0x042fe20000400000 */
[----:B------:R-:W-:Y:S01]  /*6fa0*/  HADD2.F32 R66, -RZ, R3.H1_H1 ;  /* 0x30000003ff427230 */ /* 0x000fe20000004100 */
[----:B------:R-:W-:Y:S01]  /*6fb0*/  F2FP.F16.E4M3.UNPACK_B R3, R85 ;  /* 0x00000055ff03723e */ /* 0x000fe200020006ff */
[--C-:B------:R-:W-:Y:S02]  /*6fc0*/  HADD2.F32 R71, -RZ, R0.reuse.H0_H0 ;  /* 0x20000000ff477230 */ /* 0x100fe40000004100 */
[----:B------:R-:W-:Y:S02]  /*6fd0*/  HADD2.F32 R72, -RZ, R0.H1_H1 ;  /* 0x30000000ff487230 */ /* 0x000fe40000004100 */
[----:B------:R-:W-:Y:S01]  /*6fe0*/  FMUL R0, R47, R4 ;  /* 0x000000042f007220 */ /* 0x000fe20000400000 */
[--C-:B------:R-:W-:Y:S01]  /*6ff0*/  HADD2.F32 R69, -RZ, R3.reuse.H0_H0 ;  /* 0x20000003ff457230 */ /* 0x100fe20000004100 */
[----:B------:R-:W-:Y:S01]  /*7000*/  F2FP.F16.E4M3.UNPACK_B R4, R87 ;  /* 0x00000057ff04723e */ /* 0x000fe200020006ff */
[----:B------:R-:W-:Y:S01]  /*7010*/  HADD2.F32 R70, -RZ, R3.H1_H1 ;  /* 0x30000003ff467230 */ /* 0x000fe20000004100 */
[----:B------:R-:W-:Y:S01]  /*7020*/  F2FP.F16.E4M3.UNPACK_B R3, R86.H1 ;  /* 0x00000056ff03723e */ /* 0x000fe200030006ff */
[----:B------:R-:W-:Y:S01]  /*7030*/  FFMA R0, R49, R2, R0 ;  /* 0x0000000231007223 */ /* 0x000fe20000000000 */
[----:B------:R-:W-:Y:S01]  /*7040*/  FMUL R2, R47, R5 ;  /* 0x000000052f027220 */ /* 0x000fe20000400000 */
[----:B------:R-:W-:Y:S01]  /*7050*/  HADD2.F32 R74, -RZ, R74.H1_H1 ;  /* 0x3000004aff4a7230 */ /* 0x000fe20000004100 */
[----:B------:R-:W-:Y:S01]  /*7060*/  F2FP.F16.E4M3.UNPACK_B R5, R87.H1 ;  /* 0x00000057ff05723e */ /* 0x000fe200030006ff */
[--C-:B------:R-:W-:Y:S02]  /*7070*/  HADD2.F32 R75, -RZ, R3.reuse.H0_H0 ;  /* 0x20000003ff4b7230 */ /* 0x100fe40000004100 */
[----:B------:R-:W-:Y:S01]  /*7080*/  FFMA R2, R49, R50, R2 ;  /* 0x0000003231027223 */ /* 0x000fe20000000002 */
[----:B------:R-:W-:Y:S02]  /*7090*/  HADD2.F32 R76, -RZ, R3.H1_H1 ;  /* 0x30000003ff4c7230 */ /* 0x000fe40000004100 */
[C---:B------:R-:W-:Y:S01]  /*70a0*/  FMUL R3, R47.reuse, R6 ;  /* 0x000000062f037220 */ /* 0x040fe20000400000 */
[--C-:B------:R-:W-:Y:S02]  /*70b0*/  HADD2.F32 R50, -RZ, R4.reuse.H0_H0 ;  /* 0x20000004ff327230 */ /* 0x100fe40000004100 */
[C---:B------:R-:W-:Y:S01]  /*70c0*/  FMUL R6, R47.reuse, R11 ;  /* 0x0000000b2f067220 */ /* 0x040fe20000400000 */
[----:B------:R-:W-:Y:S01]  /*70d0*/  FMUL R11, R47, R16 ;  /* 0x000000102f0b7220 */ /* 0x000fe20000400000 */
[C---:B------:R-:W-:Y:S01]  /*70e0*/  FFMA R3, R49.reuse, R51, R3 ;  /* 0x0000003331037223 */ /* 0x040fe20000000003 */
[----:B------:R-:W-:Y:S01]  /*70f0*/  FFMA R7, R49, R52, R7 ;  /* 0x0000003431077223 */ /* 0x000fe20000000007 */
[----:B------:R-:W-:Y:S02]  /*7100*/  HADD2.F32 R51, -RZ, R4.H1_H1 ;  /* 0x30000004ff337230 */ /* 0x000fe40000004100 */
[C---:B------:R-:W-:Y:S01]  /*7110*/  FMUL R4, R47.reuse, R9 ;  /* 0x000000092f047220 */ /* 0x040fe20000400000 */
[--C-:B------:R-:W-:Y:S02]  /*7120*/  HADD2.F32 R52, -RZ, R5.reuse.H0_H0 ;  /* 0x20000005ff347230 */ /* 0x100fe40000004100 */
[----:B------:R-:W-:Y:S01]  /*7130*/  FMUL R16, R47, R21 ;  /* 0x000000152f107220 */ /* 0x000fe20000400000 */
[----:B------:R-:W-:Y:S01]  /*7140*/  F2FP.SATFINITE.E4M3.F32.PACK_AB_MERGE_C R78, R7, R3, RZ ;  /* 0x00000003074e723e */ /* 0x000fe200048070ff */
[C---:B------:R-:W-:Y:S01]  /*7150*/  FMUL R3, R47.reuse, R8 ;  /* 0x000000082f037220 */ /* 0x040fe20000400000 */
[----:B------:R-:W-:Y:S02]  /*7160*/  HADD2.F32 R77, -RZ, R5.H1_H1 ;  /* 0x30000005ff4d7230 */ /* 0x000fe40000004100 */
[C---:B------:R-:W-:Y:S01]  /*7170*/  FMUL R7, R47.reuse, R12 ;  /* 0x0000000c2f077220 */ /* 0x040fe20000400000 */
[----:B------:R-:W-:Y:S01]  /*7180*/  FMUL R8, R47, R13 ;  /* 0x0000000d2f087220 */ /* 0x000fe20000400000 */
[C---:B------:R-:W-:Y:S01]  /*7190*/  FFMA R3, R49.reuse, R53, R3 ;  /* 0x0000003531037223 */ /* 0x040fe20000000003 */
[----:B------:R-:W-:Y:S01]  /*71a0*/  FFMA R4, R49, R54, R4 ;  /* 0x0000003631047223 */ /* 0x000fe20000000004 */
[C---:B------:R-:W-:Y:S01]  /*71b0*/  FMUL R12, R47.reuse, R17 ;  /* 0x000000112f0c7220 */ /* 0x040fe20000400000 */
[C---:B------:R-:W-:Y:S01]  /*71c0*/  FMUL R5, R47.reuse, R10 ;  /* 0x0000000a2f057220 */ /* 0x040fe20000400000 */
[C---:B------:R-:W-:Y:S01]  /*71d0*/  FMUL R9, R47.reuse, R14 ;  /* 0x0000000e2f097220 */ /* 0x040fe20000400000 */
[C---:B------:R-:W-:Y:S01]  /*71e0*/  FMUL R10, R47.reuse, R15 ;  /* 0x0000000f2f0a7220 */ /* 0x040fe20000400000 */
[----:B------:R-:W-:Y:S01]  /*71f0*/  FMUL R15, R47, R20 ;  /* 0x000000142f0f7220 */ /* 0x000fe20000400000 */
[C---:B------:R-:W-:Y:S01]  /*7200*/  FFMA R5, R49.reuse, R55, R5 ;  /* 0x0000003731057223 */ /* 0x040fe20000000005 */
[C---:B------:R-:W-:Y:S01]  /*7210*/  FFMA R6, R49.reuse, R56, R6 ;  /* 0x0000003831067223 */ /* 0x040fe20000000006 */
[C---:B------:R-:W-:Y:S01]  /*7220*/  FFMA R7, R49.reuse, R57, R7 ;  /* 0x0000003931077223 */ /* 0x040fe20000000007 */
[C---:B------:R-:W-:Y:S01]  /*7230*/  FFMA R8, R49.reuse, R58, R8 ;  /* 0x0000003a31087223 */ /* 0x040fe20000000008 */
[--C-:B------:R-:W-:Y:S02]  /*7240*/  HADD2.F32 R63, -RZ, R64.reuse.H0_H0 ;  /* 0x20000040ff3f7230 */ /* 0x100fe40000004100 */
[C---:B------:R-:W-:Y:S01]  /*7250*/  FFMA R9, R49.reuse, R59, R9 ;  /* 0x0000003b31097223 */ /* 0x040fe20000000009 */
[----:B------:R-:W-:Y:S01]  /*7260*/  F2FP.SATFINITE.E4M3.F32.PACK_AB_MERGE_C R5, R6, R5, RZ ;  /* 0x000000050605723e */ /* 0x000fe200048070ff */
[C---:B------:R-:W-:Y:S01]  /*7270*/  FFMA R10, R49.reuse, R60, R10 ;  /* 0x0000003c310a7223 */ /* 0x040fe2000000000a */
[C---:B------:R-:W-:Y:S01]  /*7280*/  FFMA R11, R49.reuse, R61, R11 ;  /* 0x0000003d310b7223 */ /* 0x040fe2000000000b */
[----:B------:R-:W-:Y:S01]  /*7290*/  FFMA R12, R49, R62, R12 ;  /* 0x0000003e310c7223 */ /* 0x000fe2000000000c */
[C---:B------:R-:W-:Y:S01]  /*72a0*/  FMUL R20, R47.reuse, R25 ;  /* 0x000000192f147220 */ /* 0x040fe20000400000 */
[C---:B------:R-:W-:Y:S01]  /*72b0*/  FMUL R25, R47.reuse, R30 ;  /* 0x0000001e2f197220 */ /* 0x040fe20000400000 */
[C---:B------:R-:W-:Y:S01]  /*72c0*/  FMUL R30, R47.reuse, R35 ;  /* 0x000000232f1e7220 */ /* 0x040fe20000400000 */
[----:B------:R-:W-:Y:S01]  /*72d0*/  F2FP.SATFINITE.E4M3.F32.PACK_AB_MERGE_C R9, R10, R9, RZ ;  /* 0x000000090a09723e */ /* 0x000fe200048070ff */
[----:B------:R-:W-:Y:S02]  /*72e0*/  HADD2.F32 R64, -RZ, R64.H1_H1 ;  /* 0x30000040ff407230 */ /* 0x000fe40000004100 */
[C---:B------:R-:W-:Y:S01]  /*72f0*/  FMUL R13, R47.reuse, R18 ;  /* 0x000000122f0d7220 */ /* 0x040fe20000400000 */
[C---:B------:R-:W-:Y:S01]  /*7300*/  FMUL R14, R47.reuse, R19 ;  /* 0x000000132f0e7220 */ /* 0x040fe20000400000 */
[C---:B------:R-:W-:Y:S01]  /*7310*/  FMUL R17, R47.reuse, R22 ;  /* 0x000000162f117220 */ /* 0x040fe20000400000 */
[----:B------:R-:W-:Y:S01]  /*7320*/  FMUL R18, R47, R23 ;  /* 0x000000172f127220 */ /* 0x000fe20000400000 */
[C---:B------:R-:W-:Y:S01]  /*7330*/  FFMA R13, R49.reuse, R63, R13 ;  /* 0x0000003f310d7223 */ /* 0x040fe2000000000d */
[C---:B------:R-:W-:Y:S01]  /*7340*/  FFMA R14, R49.reuse, R64, R14 ;  /* 0x00000040310e7223 */ /* 0x040fe2000000000e */
[----:B------:R-:W-:Y:S01]  /*7350*/  FFMA R15, R49, R65, R15 ;  /* 0x00000041310f7223 */ /* 0x000fe2000000000f */
[----:B------:R-:W-:Y:S01]  /*7360*/  FMUL R19, R47, R24 ;  /* 0x000000182f137220 */ /* 0x000fe20000400000 */
[C---:B------:R-:W-:Y:S01]  /*7370*/  FFMA R16, R49.reuse, R66, R16 ;  /* 0x0000004231107223 */ /* 0x040fe20000000010 */
[----:B------:R-:W-:Y:S01]  /*7380*/  FFMA R17, R49, R67, R17 ;  /* 0x0000004331117223 */ /* 0x000fe20000000011 */
[----:B------:R-:W-:Y:S01]  /*7390*/  F2FP.SATFINITE.E4M3.F32.PACK_AB_MERGE_C R13, R14, R13, RZ ;  /* 0x0000000d0e0d723e */ /* 0x000fe200048070ff */
[C---:B------:R-:W-:Y:S01]  /*73a0*/  FMUL R21, R47.reuse, R26 ;  /* 0x0000001a2f157220 */ /* 0x040fe20000400000 */
[----:B------:R-:W-:Y:S01]  /*73b0*/  FMUL R22, R47, R27 ;  /* 0x0000001b2f167220 */ /* 0x000fe20000400000 */
[C---:B------:R-:W-:Y:S01]  /*73c0*/  FFMA R18, R49.reuse, R68, R18 ;  /* 0x0000004431127223 */ /* 0x040fe20000000012 */
[----:B------:R-:W-:Y:S01]  /*73d0*/  FFMA R19, R49, R69, R19 ;  /* 0x0000004531137223 */ /* 0x000fe20000000013 */
[----:B------:R-:W-:Y:S01]  /*73e0*/  FMUL R23, R47, R28 ;  /* 0x0000001c2f177220 */ /* 0x000fe20000400000 */
[----:B------:R-:W-:Y:S01]  /*73f0*/  FFMA R20, R49, R70, R20 ;  /* 0x0000004631147223 */ /* 0x000fe20000000014 */
[----:B------:R-:W-:Y:S01]  /*7400*/  FMUL R24, R47, R29 ;  /* 0x0000001d2f187220 */ /* 0x000fe20000400000 */
[C---:B------:R-:W-:Y:S01]  /*7410*/  FFMA R21, R49.reuse, R71, R21 ;  /* 0x0000004731157223 */ /* 0x040fe20000000015 */
[----:B------:R-:W-:Y:S01]  /*7420*/  FFMA R22, R49, R72, R22 ;  /* 0x0000004831167223 */ /* 0x000fe20000000016 */
[C---:B------:R-:W-:Y:S01]  /*7430*/  FMUL R26, R47.reuse, R31 ;  /* 0x0000001f2f1a7220 */ /* 0x040fe20000400000 */
[----:B------:R-:W-:Y:S01]  /*7440*/  FMUL R27, R47, R32 ;  /* 0x000000202f1b7220 */ /* 0x000fe20000400000 */
[----:B------:R-:W-:Y:S01]  /*7450*/  FFMA R23, R49, R73, R23 ;  /* 0x0000004931177223 */ /* 0x000fe20000000017 */
[----:B------:R-:W-:Y:S01]  /*7460*/  FMUL R28, R47, R33 ;  /* 0x000000212f1c7220 */ /* 0x000fe20000400000 */
[----:B------:R-:W-:Y:S01]  /*7470*/  FFMA R24, R49, R74, R24 ;  /* 0x0000004a31187223 */ /* 0x000fe20000000018 */
[----:B------:R-:W-:Y:S01]  /*7480*/  FMUL R29, R47, R34 ;  /* 0x000000222f1d7220 */ /* 0x000fe20000400000 */
[C---:B------:R-:W-:Y:S01]  /*7490*/  FFMA R25, R49.reuse, R75, R25 ;  /* 0x0000004b31197223 */ /* 0x040fe20000000019 */
[C---:B------:R-:W-:Y:S01]  /*74a0*/  FFMA R26, R49.reuse, R76, R26 ;  /* 0x0000004c311a7223 */ /* 0x040fe2000000001a */
[C---:B------:R-:W-:Y:S01]  /*74b0*/  FFMA R27, R49.reuse, R50, R27 ;  /* 0x00000032311b7223 */ /* 0x040fe2000000001b */
[C---:B------:R-:W-:Y:S01]  /*74c0*/  FFMA R28, R49.reuse, R51, R28 ;  /* 0x00000033311c7223 */ /* 0x040fe2000000001c */
[----:B------:R-:W-:Y:S01]  /*74d0*/  F2FP.SATFINITE.E4M3.F32.PACK_AB_MERGE_C R17, R18, R17, RZ ;  /* 0x000000111211723e */ /* 0x000fe200048070ff */
[C---:B------:R-:W-:Y:S01]  /*74e0*/  FFMA R29, R49.reuse, R52, R29 ;  /* 0x00000034311d7223 */ /* 0x040fe2000000001d */
[----:B------:R-:W-:Y:S01]  /*74f0*/  F2FP.SATFINITE.E4M3.F32.PACK_AB_MERGE_C R21, R22, R21, RZ ;  /* 0x000000151615723e */ /* 0x000fe200048070ff */
[----:B------:R-:W-:Y:S01]  /*7500*/  FFMA R30, R49, R77, R30 ;  /* 0x0000004d311e7223 */ /* 0x000fe2000000001e */
[----:B------:R-:W-:Y:S02]  /*7510*/  F2FP.SATFINITE.E4M3.F32.PACK_AB_MERGE_C R32, R2, R0, R78 ;  /* 0x000000000220723e */ /* 0x000fe4000480704e */
[----:B------:R-:W-:Y:S02]  /*7520*/  F2FP.SATFINITE.E4M3.F32.PACK_AB_MERGE_C R33, R4, R3, R5 ;  /* 0x000000030421723e */ /* 0x000fe40004807005 */
[----:B------:R-:W-:Y:S02]  /*7530*/  F2FP.SATFINITE.E4M3.F32.PACK_AB_MERGE_C R34, R8, R7, R9 ;  /* 0x000000070822723e */ /* 0x000fe40004807009 */
[----:B------:R-:W-:Y:S02]  /*7540*/  F2FP.SATFINITE.E4M3.F32.PACK_AB_MERGE_C R35, R12, R11, R13 ;  /* 0x0000000b0c23723e */ /* 0x000fe4000480700d */
[----:B------:R-:W-:Y:S02]  /*7550*/  F2FP.SATFINITE.E4M3.F32.PACK_AB_MERGE_C R16, R16, R15, R17 ;  /* 0x0000000f1010723e */ /* 0x000fe40004807011 */
[----:B------:R-:W-:Y:S01]  /*7560*/  F2FP.SATFINITE.E4M3.F32.PACK_AB_MERGE_C R17, R20, R19, R21 ;  /* 0x000000131411723e */ /* 0x000fe20004807015 */
[----:B------:R1:W-:Y:S01]  /*7570*/  STS.128 [R100+UR49+0x4300], R32 ;  /* 0x0043002064007988 */ /* 0x0003e20008000c31 */
[----:B------:R-:W-:Y:S02]  /*7580*/  F2FP.SATFINITE.E4M3.F32.PACK_AB_MERGE_C R18, R26, R25, RZ ;  /* 0x000000191a12723e */ /* 0x000fe400048070ff */
[----:B------:R-:W-:Y:S02]  /*7590*/  F2FP.SATFINITE.E4M3.F32.PACK_AB_MERGE_C R19, R30, R29, RZ ;  /* 0x0000001d1e13723e */ /* 0x000fe400048070ff */
[----:B------:R-:W-:Y:S02]  /*75a0*/  F2FP.SATFINITE.E4M3.F32.PACK_AB_MERGE_C R18, R24, R23, R18 ;  /* 0x000000171812723e */ /* 0x000fe40004807012 */
[----:B------:R-:W-:Y:S02]  /*75b0*/  F2FP.SATFINITE.E4M3.F32.PACK_AB_MERGE_C R19, R28, R27, R19 ;  /* 0x0000001b1c13723e */ /* 0x000fe40004807013 */
[----:B------:R-:W-:Y:S02]  /*75c0*/  LEA R0, R105, UR49, 0x3 ;  /* 0x0000003169007c11 */ /* 0x000fe4000f8e18ff */
[----:B------:R-:W-:Y:S01]  /*75d0*/  @P6 SHF.L.U32 R2, R104, 0x1f, RZ ;  /* 0x0000001f68026819 */ /* 0x000fe200000006ff */
[----:B------:R1:W-:Y:S01]  /*75e0*/  STS.128 [R113+0x4300], R16 ;  /* 0x0043001071007388 */ /* 0x0003e20000000c00 */
[----:B------:R-:W-:Y:S01]  /*75f0*/  @!PT LDS RZ, [RZ] ;  /* 0x00000000fffff984 */ /* 0x000fe20000000800 */
[----:B------:R-:W-:Y:S01]  /*7600*/  @!PT LDS RZ, [RZ] ;  /* 0x00000000fffff984 */ /* 0x000fe20000000800 */
[----:B------:R-:W-:Y:S01]  /*7610*/  @!PT LDS RZ, [RZ] ;  /* 0x00000000fffff984 */ /* 0x000fe20000000800 */
[----:B------:R-:W-:Y:S01]  /*7620*/  @!PT LDS RZ, [RZ] ;  /* 0x00000000fffff984 */ /* 0x000fe20000000800 */
[----:B------:R2:W-:Y:S07]  /*7630*/  MEMBAR.ALL.CTA ;  /* 0x0000000000007992 */ /* 0x0005ee0000008000 */
[----:B--2---:R-:W2:Y:S02]  /*7640*/  FENCE.VIEW.ASYNC.S ;  /* 0x00000000000073c6 */ /* 0x004ea40000000000 */
[----:B--2---:R-:W-:Y:S06]  /*7650*/  BAR.SYNC.DEFER_BLOCKING 0x1, 0x80 ;  /* 0x0042000000007b1d */ /* 0x004fec0000010000 */
[----:B------:R-:W-:Y:S05]  /*7660*/  @P0 BRA `(.L_x_130) ;  /* 0x0000000000380947 */ /* 0x000fea0003800000 */
[----:B------:R-:W-:Y:S02]  /*7670*/  UIADD3 UR4, UPT, UPT, UR49, 0x4300, URZ ;  /* 0x0000430031047890 */ /* 0x000fe4000fffe0ff */
[----:B------:R-:W-:Y:S01]  /*7680*/  UIADD3 UR8, UP0, UPT, UR52, 0x680, URZ ;  /* 0x0000068034087890 */ /* 0x000fe2000ff1e0ff */
[----:B------:R-:W-:Y:S01]  /*7690*/  UMOV UR43, UR36 ;  /* 0x00000024002b7c82 */ /* 0x000fe20008000000 */
[----:B------:R-:W-:Y:S02]  /*76a0*/  UIADD3 UR5, UPT, UPT, UR41, 0x80, URZ ;  /* 0x0000008029057890 */ /* 0x000fe4000fffe0ff */
[----:B------:R-:W-:Y:S01]  /*76b0*/  MOV R108, UR4 ;  /* 0x00000004006c7c02 */ /* 0x000fe20008000f00 */
[----:B------:R-:W-:Y:S02]  /*76c0*/  UIADD3.X UR9, UPT, UPT, URZ, UR53, URZ, UP0, !UPT ;  /* 0x00000035ff097290 */ /* 0x000fe400087fe4ff */
[----:B------:R-:W-:Y:S01]  /*76d0*/  UIADD3 UR4, UPT, UPT, UR49, 0x4b00, URZ ;  /* 0x00004b0031047890 */ /* 0x000fe2000fffe0ff */
[----:B------:R-:W-:Y:S01]  /*76e0*/  R2UR UR40, R108 ;  /* 0x000000006c2872ca */ /* 0x000fe200000e0000 */
[----:B------:R-:W-:Y:S01]  /*76f0*/  UMOV UR6, UR42 ;  /* 0x0000002a00067c82 */ /* 0x000fe20008000000 */
[----:B------:R-:W-:Y:S11]  /*7700*/  UMOV UR7, UR36 ;  /* 0x0000002400077c82 */ /* 0x000ff60008000000 */
[----:B------:R2:W-:Y:S01]  /*7710*/  UTMASTG.3D [UR40], [UR8] ;  /* 0x00000028080073b5 */ /* 0x0005e20008010000 */
[----:B------:R2:W-:Y:S01]  /*7720*/  UTMASTG.3D [UR4], [UR8] ;  /* 0x00000004080073b5 */ /* 0x0005e20008010000 */
[----:B------:R0:W-:Y:S01]  /*7730*/  UTMACMDFLUSH ;  /* 0x00000000000079b7 */ /* 0x0001e20000000000 */
[----:B--2---:R-:W-:Y:S04]  /*7740*/  DEPBAR.LE SB0, 0x1 ;  /* 0x000080400000791a */ /* 0x004fe80000000000 */
.L_x_130:
[----:B------:R-:W-:Y:S05]  /*7750*/  BSYNC.RECONVERGENT B0 ;  /* 0x0000000000007941 */ /* 0x000fea0003800200 */
.L_x_129:
[----:B------:R-:W-:Y:S06]  /*7760*/  BAR.SYNC.DEFER_BLOCKING 0x1, 0x80 ;  /* 0x0042000000007b1d */ /* 0x000fec0000010000 */
[----:B------:R-:W2:Y:S01]  /*7770*/  @P6 SYNCS.PHASECHK.TRANS64.TRYWAIT P0, [R0+URZ+0x100], R2 ;  /* 0x00010002000065a7 */ /* 0x000ea200080011ff */
[----:B------:R-:W-:Y:S01]  /*7780*/  BSSY B1, `(.L_x_131) ;  /* 0x0000021000017945 */ /* 0x000fe20003800000 */
[----:B--2---:R-:W-:Y:S03]  /*7790*/  @P6 SEL R114, RZ, 0x1, !P0 ;  /* 0x00000001ff726807 */ /* 0x004fe60004000000 */
[----:B------:R-:W-:Y:S05]  /*77a0*/  @!P6 BRA `(.L_x_132) ;  /* 0x000000000078e947 */ /* 0x000fea0003800000 */
[----:B------:R-:W-:Y:S01]  /*77b0*/  ISETP.NE.AND P1, PT, R115, RZ, PT ;  /* 0x000000ff7300720c */ /* 0x000fe20003f25270 */
[----:B------:R-:W-:Y:S01]  /*77c0*/  BSSY B0, `(.L_x_133) ;  /* 0x0000009000007945 */ /* 0x000fe20003800000 */
[----:B------:R-:W-:Y:S11]  /*77d0*/  ISETP.NE.AND P0, PT, R114, RZ, PT ;  /* 0x000000ff7200720c */ /* 0x000ff60003f05270 */
[----:B------:R-:W-:Y:S05]  /*77e0*/  @P1 IMAD R2, R105, 0x1000, R100 ;  /* 0x0000100069021824 */ /* 0x000fea00078e0264 */
[----:B------:R-:W-:Y:S05]  /*77f0*/  @P1 IADD3 R4, PT, PT, R2, UR49, RZ ;  /* 0x0000003102041c10 */ /* 0x000fea000fffe0ff */
[----:B------:R-:W-:Y:S01]  /*7800*/  @P1 IMAD.IADD R4, R4, 0x1, R116 ;  /* 0x0000000104041824 */ /* 0x000fe200078e0274 */
[----:B------:R-:W-:Y:S06]  /*7810*/  @P0 BRA `(.L_x_134) ;  /* 0x00000000000c0947 */ /* 0x000fec0003800000 */
[----:B------:R-:W-:Y:S04]  /*7820*/  SHF.L.U32 R3, R104, 0x1f, RZ ;  /* 0x0000001f68037819 */ /* 0x000fe800000006ff */
[----:B------:R-:W2:Y:S02]  /*7830*/  SYNCS.PHASECHK.TRANS64.TRYWAIT P0, [R0+URZ+0x100], R3 ;  /* 0x00010003000075a7 */ /* 0x000ea400080011ff */
[----:B--2---:R-:W-:Y:S05]  /*7840*/  @!P0 BRA `(.L_x_135) ;  /* 0x0000003800648947 */ /* 0x004fea0003800000 */
.L_x_134:
[----:B------:R-:W-:Y:S05]  /*7850*/  BSYNC B0 ;  /* 0x0000000000007941 */ /* 0x000fea0003800000 */
.L_x_133:
[----:B------:R-:W-:Y:S01]  /*7860*/  ISETP.NE.AND P0, PT, R115, RZ, PT ;  /* 0x000000ff7300720c */ /* 0x000fe20003f05270 */
[----:B------:R-:W-:Y:S11]  /*7870*/  VIADD R105, R105, 0x1 ;  /* 0x0000000169697836 */ /* 0x000ff60000000000 */
[----:B------:R-:W-:Y:S01]  /*7880*/  @!UPT UIADD3 URZ, UPT, UPT, URZ, URZ, URZ ;  /* 0x000000fffffff290 */ /* 0x000fe2000fffe0ff */
[----:B------:R3:W4:Y:S04]  /*7890*/  @P0 LDS.128 R80, [R2+UR49+0x300] ;  /* 0x0003003102500984 */ /* 0x0007280008000c00 */
[----:B------:R1:W1:Y:S01]  /*78a0*/  @P0 LDS.128 R84, [R4+0x300] ;  /* 0x0003000004540984 */ /* 0x0002620000000c00 */
[C---:B------:R-:W-:Y:S01]  /*78b0*/  ISETP.NE.AND P0, PT, R105.reuse, 0x4, PT ;  /* 0x000000046900780c */ /* 0x040fe20003f05270 */
[----:B------:R-:W-:Y:S01]  /*78c0*/  @!PT LDS RZ, [RZ] ;  /* 0x00000000fffff984 */ /* 0x000fe20000000800 */
[----:B------:R-:W-:Y:S01]  /*78d0*/  @!PT LDS RZ, [RZ] ;  /* 0x00000000fffff984 */ /* 0x000fe20000000800 */
[----:B------:R-:W-:Y:S01]  /*78e0*/  @!PT LDS RZ, [RZ] ;  /* 0x00000000fffff984 */ /* 0x000fe20000000800 */
[----:B------:R-:W-:Y:S01]  /*78f0*/  @!PT LDS RZ, [RZ] ;  /* 0x00000000fffff984 */ /* 0x000fe20000000800 */
[----:B------:R5:W-:Y:S06]  /*7900*/  MEMBAR.ALL.CTA ;  /* 0x0000000000007992 */ /* 0x000bec0000008000 */
[----:B-----5:R-:W5:Y:S01]  /*7910*/  FENCE.VIEW.ASYNC.S ;  /* 0x00000000000073c6 */ /* 0x020f620000000000 */
[----:B------:R-:W-:Y:S01]  /*7920*/  SEL R105, R105, RZ, P0 ;  /* 0x000000ff69697207 */ /* 0x000fe20000000000 */
[----:B---3--:R-:W-:Y:S02]  /*7930*/  VIADD R2, R0, 0x120 ;  /* 0x0000012000027836 */ /* 0x008fe40000000000 */
[----:B--2---:R-:W-:Y:S05]  /*7940*/  IMAD.U32 R0, RZ, RZ, UR37 ;  /* 0x00000025ff007e24 */ /* 0x004fea000f8e00ff */
[----:B------:R-:W-:Y:S04]  /*7950*/  PRMT R0, R0, 0x654, R2 ;  /* 0x0000065400007816 */ /* 0x000fe80000000002 */
[----:B-----5:R2:W-:Y:S02]  /*7960*/  SYNCS.ARRIVE.TRANS64.RED.A1T0 RZ, [R0+URZ], RZ ;  /* 0x000000ff00ff79a7 */ /* 0x0205e400081004ff */
[----:B--2---:R-:W-:Y:S04]  /*7970*/  SEL R0, RZ, 0x1, P0 ;  /* 0x00000001ff007807 */ /* 0x004fe80000000000 */
[----:B-1--4-:R-:W-:Y:S02]  /*7980*/  LOP3.LUT R104, R104, R0, RZ, 0x3c, !PT ;  /* 0x0000000068687212 */ /* 0x012fe400078e3cff */
.L_x_132:
[----:B------:R-:W-:Y:S05]  /*7990*/  BSYNC B1 ;  /* 0x0000000000017941 */ /* 0x000fea0003800000 */
.L_x_131:
[----:B------:R-:W-:Y:S05]  /*79a0*/  VIADD R0, R48, 0x20 ;  /* 0x0000002030007836 */ /* 0x000fea0000000000 */
[----:B------:R-:W-:Y:S04]  /*79b0*/  SHF.R.U32.HI R0, RZ, 0x15, R0 ;  /* 0x00000015ff007819 */ /* 0x000fe80000011600 */
[----:B------:R-:W-:Y:S11]  /*79c0*/  LOP3.LUT P0, RZ, R0, 0x3, R102, 0x48, !PT ;  /* 0x0000000300ff7812 */ /* 0x000ff60007804866 */
[----:B------:R-:W-:Y:S02]  /*79d0*/  @!UPT UIADD3 URZ, UPT, UPT, URZ, URZ, URZ ;  /* 0x000000fffffff290 */ /* 0x000fe4000fffe0ff */
[----:B------:R-:W-:Y:S05]  /*79e0*/  @!P0 BRA `(.L_x_136) ;  /* 0x0000000000408947 */ /* 0x000fea0003800000 */
[----:B------:R-:W2:Y:S01]  /*79f0*/  LDCU.64 UR8, c[0x4][0x78] ;  /* 0x01000f00ff0877ac */ /* 0x000ea20008000a00 */
[----:B------:R-:W-:Y:S01]  /*7a00*/  MOV R3, 0x0 ;  /* 0x0000000000037802 */ /* 0x000fe20000000f00 */
[----:B------:R-:W-:Y:S02]  /*7a10*/  HFMA2 R12, -RZ, RZ, 0, 5.9604644775390625e-08 ;  /* 0x00000001ff0c7431 */ /* 0x000fe400000001ff */
[----:B------:R-:W-:Y:S02]  /*7a20*/  IMAD.MOV.U32 R8, RZ, RZ, 0x192 ;  /* 0x00000192ff087424 */ /* 0x000fe400078e00ff */
[----:B------:R-:W-:Y:S01]  /*7a30*/  IMAD.MOV.U32 R13, RZ, RZ, RZ ;  /* 0x000000ffff0d7224 */ /* 0x000fe200078e00ff */
[----:B------:R-:W3:Y:S01]  /*7a40*/  LDCU.64 UR6, c[0x4][0x80] ;  /* 0x01001000ff0677ac */ /* 0x000ee20008000a00 */
[----:B------:R-:W4:Y:S01]  /*7a50*/  LDC.64 R2, c[0x4][R3] ;  /* 0x0100000003027b82 */ /* 0x000f220000000a00 */
[----:B------:R-:W5:Y:S01]  /*7a60*/  LDCU.64 UR4, c[0x4][0x18] ;  /* 0x01000300ff0477ac */ /* 0x000f620008000a00 */
[----:B--2---:R-:W-:Y:S01]  /*7a70*/  MOV R5, UR9 ;  /* 0x0000000900057c02 */ /* 0x004fe20008000f00 */
[----:B------:R-:W-:Y:S01]  /*7a80*/  IMAD.U32 R4, RZ, RZ, UR8 ;  /* 0x00000008ff047e24 */ /* 0x000fe2000f8e00ff */
[----:B---3--:R-:W-:Y:S01]  /*7a90*/  MOV R7, UR7 ;  /* 0x0000000700077c02 */ /* 0x008fe20008000f00 */
[----:B------:R-:W-:Y:S01]  /*7aa0*/  IMAD.U32 R6, RZ, RZ, UR6 ;  /* 0x00000006ff067e24 */ /* 0x000fe2000f8e00ff */
[----:B-----5:R-:W-:Y:S01]  /*7ab0*/  MOV R11, UR5 ;  /* 0x00000005000b7c02 */ /* 0x020fe20008000f00 */
[----:B------:R-:W-:Y:S02]  /*7ac0*/  IMAD.U32 R10, RZ, RZ, UR4 ;  /* 0x00000004ff0a7e24 */ /* 0x000fe4000f8e00ff */
[----:B------:R-:W-:Y:S07]  /*7ad0*/  LEPC R20, `(.L_x_136) ;  /* 0x000000001014794e */ /* 0x000fee0000000000 */
[----:B-1--4-:R-:W-:Y:S05]  /*7ae0*/  CALL.ABS.NOINC R2 ;  /* 0x0000000002007343 */ /* 0x012fea0003c00000 */
.L_x_136:
[-C--:B------:R-:W-:Y:S01]  /*7af0*/  F2FP.F16.E4M3.UNPACK_B R0, R81.reuse ;  /* 0x00000051ff00723e */ /* 0x080fe200020006ff */
[----:B------:R-:W-:Y:S05]  /*7b00*/  WARPSYNC.ALL ;  /* 0x0000000000007948 */ /* 0x000fea0003800000 */
[----:B------:R-:W-:Y:S01]  /*7b10*/  R2UR UR4, R48 ;  /* 0x00000000300472ca */ /* 0x000fe200000e0000 */
[--C-:B------:R-:W-:Y:S01]  /*7b20*/  HADD2.F32 R54, -RZ, R0.reuse.H0_H0 ;  /* 0x20000000ff367230 */ /* 0x100fe20000004100 */
[-C--:B------:R-:W-:Y:S01]  /*7b30*/  F2FP.F16.E4M3.UNPACK_B R2, R80.reuse.H1 ;  /* 0x00000050ff02723e */ /* 0x080fe200030006ff */
[----:B------:R-:W-:Y:S01]  /*7b40*/  HADD2.F32 R55, -RZ, R0.H1_H1 ;  /* 0x30000000ff377230 */ /* 0x000fe20000004100 */
[----:B------:R-:W-:Y:S01]  /*7b50*/  F2FP.F16.E4M3.UNPACK_B R0, R81.H1 ;  /* 0x00000051ff00723e */ /* 0x000fe200030006ff */
[----:B------:R-:W-:Y:S01]  /*7b60*/  BSSY.RECONVERGENT B0, `(.L_x_137) ;  /* 0x0000099000007945 */ /* 0x000fe20003800200 */
[----:B------:R-:W-:Y:S01]  /*7b70*/  F2FP.F16.E4M3.UNPACK_B R3, R80 ;  /* 0x00000050ff03723e */ /* 0x000fe200020006ff */
[----:B------:R-:W-:Y:S01]  /*7b80*/  HADD2.F32 R52, -RZ, R2.H0_H0 ;  /* 0x20000002ff347230 */ /* 0x000fe20000004100 */
[----:B------:R-:W-:Y:S01]  /*7b90*/  ISETP.NE.AND P0, PT, R109, RZ, PT ;  /* 0x000000ff6d00720c */ /* 0x000fe20003f05270 */
[--C-:B------:R-:W-:Y:S01]  /*7ba0*/  HADD2.F32 R56, -RZ, R0.reuse.H0_H0 ;  /* 0x20000000ff387230 */ /* 0x100fe20000004100 */
[----:B------:R-:W-:Y:S01]  /*7bb0*/  ISETP.NE.AND P6, PT, R117, RZ, PT ;  /* 0x000000ff7500720c */ /* 0x000fe20003fc5270 */
[----:B------:R-:W-:Y:S01]  /*7bc0*/  HADD2.F32 R57, -RZ, R0.H1_H1 ;  /* 0x30000000ff397230 */ /* 0x000fe20000004100 */
[-C--:B------:R-:W-:Y:S01]  /*7bd0*/  F2FP.F16.E4M3.UNPACK_B R0, R83.reuse ;  /* 0x00000053ff00723e */ /* 0x080fe200020006ff */
[----:B-1----:R-:W1:Y:S01]  /*7be0*/  LDTM.x32 R4, tmem[UR4+0x20] ;  /* 0x00002004000479ee */ /* 0x002e6200082c0000 */
[----:B------:R-:W-:Y:S01]  /*7bf0*/  HADD2.F32 R53, -RZ, R2.H1_H1 ;  /* 0x30000002ff357230 */ /* 0x000fe20000004100 */
[----:B------:R-:W-:Y:S01]  /*7c00*/  F2FP.F16.E4M3.UNPACK_B R2, R82.H1 ;  /* 0x00000052ff02723e */ /* 0x000fe200030006ff */
[--C-:B------:R-:W-:Y:S02]  /*7c10*/  HADD2.F32 R50, -RZ, R3.reuse.H0_H0 ;  /* 0x20000003ff327230 */ /* 0x100fe40000004100 */
[--C-:B------:R-:W-:Y:S02]  /*7c20*/  HADD2.F32 R62, -RZ, R0.reuse.H0_H0 ;  /* 0x20000000ff3e7230 */ /* 0x100fe40000004100 */
[----:B------:R-:W-:Y:S01]  /*7c30*/  HADD2.F32 R63, -RZ, R0.H1_H1 ;  /* 0x30000000ff3f7230 */ /* 0x000fe20000004100 */
[----:B------:R-:W-:Y:S01]  /*7c40*/  F2FP.F16.E4M3.UNPACK_B R0, R84.H1 ;  /* 0x00000054ff00723e */ /* 0x000fe200030006ff */
[--C-:B------:R-:W-:Y:S02]  /*7c50*/  HADD2.F32 R60, -RZ, R2.reuse.H0_H0 ;  /* 0x20000002ff3c7230 */ /* 0x100fe40000004100 */
[----:B------:R-:W-:Y:S01]  /*7c60*/  HADD2.F32 R61, -RZ, R2.H1_H1 ;  /* 0x30000002ff3d7230 */ /* 0x000fe20000004100 */
[----:B------:R-:W-:Y:S01]  /*7c70*/  F2FP.F16.E4M3.UNPACK_B R2, R83.H1 ;  /* 0x00000053ff02723e */ /* 0x000fe200030006ff */
[----:B------:R-:W-:Y:S01]  /*7c80*/  HADD2.F32 R51, -RZ, R3.H1_H1 ;  /* 0x30000003ff337230 */ /* 0x000fe20000004100 */
[----:B------:R-:W-:Y:S01]  /*7c90*/  F2FP.F16.E4M3.UNPACK_B R3, R82 ;  /* 0x00000052ff03723e */ /* 0x000fe200020006ff */
[--C-:B------:R-:W-:Y:S02]  /*7ca0*/  HADD2.F32 R68, -RZ, R0.reuse.H0_H0 ;  /* 0x20000000ff447230 */ /* 0x100fe40000004100 */
[----:B------:R-:W-:Y:S01]  /*7cb0*/  HADD2.F32 R69, -RZ, R0.H1_H1 ;  /* 0x30000000ff457230 */ /* 0x000fe20000004100 */
[-C--:B------:R-:W-:Y:S01]  /*7cc0*/  F2FP.F16.E4M3.UNPACK_B R0, R85.reuse.H1 ;  /* 0x00000055ff00723e */ /* 0x080fe200030006ff */
[--C-:B------:R-:W-:Y:S02]  /*7cd0*/  HADD2.F32 R64, -RZ, R2.reuse.H0_H0 ;  /* 0x20000002ff407230 */ /* 0x100fe40000004100 */
[----:B------:R-:W-:Y:S01]  /*7ce0*/  HADD2.F32 R65, -RZ, R2.H1_H1 ;  /* 0x30000002ff417230 */ /* 0x000fe20000004100 */
[----:B------:R-:W-:Y:S01]  /*7cf0*/  F2FP.F16.E4M3.UNPACK_B R2, R85 ;  /* 0x00000055ff02723e */ /* 0x000fe200020006ff */
[--C-:B------:R-:W-:Y:S02]  /*7d00*/  HADD2.F32 R58, -RZ, R3.reuse.H0_H0 ;  /* 0x20000003ff3a7230 */ /* 0x100fe40000004100 */
[C---:B-1----:R-:W-:Y:S01]  /*7d10*/  FMUL R7, R47.reuse, R7 ;  /* 0x000000072f077220 */ /* 0x042fe20000400000 */
[----:B------:R-:W-:Y:S01]  /*7d20*/  HADD2.F32 R59, -RZ, R3.H1_H1 ;  /* 0x30000003ff3b7230 */ /* 0x000fe20000004100 */
[----:B------:R-:W-:Y:S01]  /*7d30*/  F2FP.F16.E4M3.UNPACK_B R3, R84 ;  /* 0x00000054ff03723e */ /* 0x000fe200020006ff */
[--C-:B------:R-:W-:Y:S02]  /*7d40*/  HADD2.F32 R72, -RZ, R0.reuse.H0_H0 ;  /* 0x20000000ff487230 */ /* 0x100fe40000004100 */
[C---:B------:R-:W-:Y:S01]  /*7d50*/  FMUL R11, R47.reuse, R11 ;  /* 0x0000000b2f0b7220 */ /* 0x040fe20000400000 */
[----:B------:R-:W-:Y:S01]  /*7d60*/  HADD2.F32 R73, -RZ, R0.H1_H1 ;  /* 0x30000000ff497230 */ /* 0x000fe20000004100 */
[----:B------:R-:W-:Y:S01]  /*7d70*/  F2FP.F16.E4M3.UNPACK_B R0, R87 ;  /* 0x00000057ff00723e */ /* 0x000fe200020006ff */
[--C-:B------:R-:W-:Y:S02]  /*7d80*/  HADD2.F32 R70, -RZ, R2.reuse.H0_H0 ;  /* 0x20000002ff467230 */ /* 0x100fe40000004100 */
[C---:B------:R-:W-:Y:S01]  /*7d90*/  FMUL R15, R47.reuse, R15 ;  /* 0x0000000f2f0f7220 */ /* 0x040fe20000400000 */
[----:B------:R-:W-:Y:S01]  /*7da0*/  HADD2.F32 R71, -RZ, R2.H1_H1 ;  /* 0x30000002ff477230 */ /* 0x000fe20000004100 */
[-C--:B------:R-:W-:Y:S01]  /*7db0*/  F2FP.F16.E4M3.UNPACK_B R2, R86.reuse.H1 ;  /* 0x00000056ff02723e */ /* 0x080fe200030006ff */
[--C-:B------:R-:W-:Y:S02]  /*7dc0*/  HADD2.F32 R66, -RZ, R3.reuse.H0_H0 ;  /* 0x20000003ff427230 */ /* 0x100fe40000004100 */
[----:B------:R-:W-:Y:S01]  /*7dd0*/  HADD2.F32 R67, -RZ, R3.H1_H1 ;  /* 0x30000003ff437230 */ /* 0x000fe20000004100 */
[----:B------:R-:W-:Y:S01]  /*7de0*/  F2FP.F16.E4M3.UNPACK_B R3, R86 ;  /* 0x00000056ff03723e */ /* 0x000fe200020006ff */
[--C-:B------:R-:W-:Y:S02]  /*7df0*/  HADD2.F32 R78, -RZ, R0.reuse.H0_H0 ;  /* 0x20000000ff4e7230 */ /* 0x100fe40000004100 */
[----:B------:R-:W-:Y:S02]  /*7e00*/  HADD2.F32 R79, -RZ, R0.H1_H1 ;  /* 0x30000000ff4f7230 */ /* 0x000fe40000004100 */
[C---:B------:R-:W-:Y:S01]  /*7e10*/  FMUL R0, R47.reuse, R4 ;  /* 0x000000042f007220 */ /* 0x040fe20000400000 */
[--C-:B------:R-:W-:Y:S02]  /*7e20*/  HADD2.F32 R76, -RZ, R2.reuse.H0_H0 ;  /* 0x20000002ff4c7230 */ /* 0x100fe40000004100 */
[----:B------:R-:W-:Y:S01]  /*7e30*/  FMUL R4, R47, R8 ;  /* 0x000000082f047220 */ /* 0x000fe20000400000 */
[----:B------:R-:W-:Y:S02]  /*7e40*/  HADD2.F32 R77, -RZ, R2.H1_H1 ;  /* 0x30000002ff4d7230 */ /* 0x000fe40000004100 */
[----:B------:R-:W-:Y:S01]  /*7e50*/  FFMA R0, R49, R50, R0 ;  /* 0x0000003231007223 */ /* 0x000fe20000000000 */
[--C-:B------:R-:W-:Y:S02]  /*7e60*/  HADD2.F32 R74, -RZ, R3.reuse.H0_H0 ;  /* 0x20000003ff4a7230 */ /* 0x100fe40000004100 */
[C---:B------:R-:W-:Y:S01]  /*7e70*/  FMUL R2, R47.reuse, R5 ;  /* 0x000000052f027220 */ /* 0x040fe20000400000 */
[----:B------:R-:W-:Y:S02]  /*7e80*/  HADD2.F32 R75, -RZ, R3.H1_H1 ;  /* 0x30000003ff4b7230 */ /* 0x000fe40000004100 */
[C---:B------:R-:W-:Y:S01]  /*7e90*/  FMUL R5, R47.reuse, R9 ;  /* 0x000000092f057220 */ /* 0x040fe20000400000 */
[----:B------:R-:W-:Y:S01]  /*7ea0*/  FMUL R8, R47, R12 ;  /* 0x0000000c2f087220 */ /* 0x000fe20000400000 */
[----:B------:R-:W-:Y:S01]  /*7eb0*/  FFMA R2, R49, R51, R2 ;  /* 0x0000003331027223 */ /* 0x000fe20000000002 */
[C---:B------:R-:W-:Y:S01]  /*7ec0*/  FMUL R9, R47.reuse, R13 ;  /* 0x0000000d2f097220 */ /* 0x040fe20000400000 */
[C---:B------:R-:W-:Y:S01]  /*7ed0*/  FMUL R12, R47.reuse, R21 ;  /* 0x000000152f0c7220 */ /* 0x040fe20000400000 */
[C---:B------:R-:W-:Y:S01]  /*7ee0*/  FMUL R21, R47.reuse, R30 ;  /* 0x0000001e2f157220 */ /* 0x040fe20000400000 */
[C---:B------:R-:W-:Y:S01]  /*7ef0*/  FMUL R13, R47.reuse, R22 ;  /* 0x000000162f0d7220 */ /* 0x040fe20000400000 */
        /* <DEDUP_REMOVED lines=9> */
[C---:B------:R-:W-:Y:S01]  /*7f90*/  FFMA R6, R49.reuse, R56, R6 ;  /* 0x0000003831067223 */ /* 0x040fe20000000006 */
[C---:B------:R-:W-:Y:S01]  /*7fa0*/  FFMA R11, R49.reuse, R57, R11 ;  /* 0x00000039310b7223 */ /* 0x040fe2000000000b */
[C---:B------:R-:W-:Y:S01]  /*7fb0*/  FFMA R8, R49.reuse, R58, R8 ;  /* 0x0000003a31087223 */ /* 0x040fe20000000008 */
[----:B------:R-:W-:Y:S01]  /*7fc0*/  FFMA R9, R49, R59, R9 ;  /* 0x0000003b31097223 */ /* 0x000fe20000000009 */
[----:B------:R-:W-:Y:S01]  /*7fd0*/  F2FP.SATFINITE.E4M3.F32.PACK_AB_MERGE_C R52, R7, R3, RZ ;  /* 0x000000030734723e */ /* 0x000fe200048070ff */
[----:B------:R-:W-:Y:S01]  /*7fe0*/  FFMA R10, R49, R60, R10 ;  /* 0x0000003c310a7223 */ /* 0x000fe2000000000a */
[----:B------:R-:W-:Y:S01]  /*7ff0*/  F2FP.SATFINITE.E4M3.F32.PACK_AB_MERGE_C R53, R11, R6, RZ ;  /* 0x000000060b35723e */ /* 0x000fe200048070ff */
[----:B------:R-:W-:Y:S01]  /*8000*/  FFMA R15, R49, R61, R15 ;  /* 0x0000003d310f7223 */ /* 0x000fe2000000000f */
[C---:B------:R-:W-:Y:S01]  /*8010*/  FMUL R3, R47.reuse, R16 ;  /* 0x000000102f037220 */ /* 0x040fe20000400000 */
[C---:B------:R-:W-:Y:S01]  /*8020*/  FMUL R6, R47.reuse, R17 ;  /* 0x000000112f067220 */ /* 0x040fe20000400000 */
[----:B------:R-:W-:Y:S01]  /*8030*/  F2FP.F16.E4M3.UNPACK_B R51, R87.H1 ;  /* 0x00000057ff33723e */ /* 0x000fe200030006ff */
[----:B------:R-:W-:Y:S01]  /*8040*/  FMUL R11, R47, R20 ;  /* 0x000000142f0b7220 */ /* 0x000fe20000400000 */
[----:B------:R-:W-:Y:S01]  /*8050*/  F2FP.SATFINITE.E4M3.F32.PACK_AB_MERGE_C R54, R15, R10, RZ ;  /* 0x0000000a0f36723e */ /* 0x000fe200048070ff */
[C---:B------:R-:W-:Y:S01]  /*8060*/  FFMA R3, R49.reuse, R62, R3 ;  /* 0x0000003e31037223 */ /* 0x040fe20000000003 */
[----:B------:R-:W-:Y:S01]  /*8070*/  FFMA R6, R49, R63, R6 ;  /* 0x0000003f31067223 */ /* 0x000fe20000000006 */
[----:B------:R-:W-:Y:S01]  /*8080*/  FMUL R20, R47, R29 ;  /* 0x0000001d2f147220 */ /* 0x000fe20000400000 */
[----:B------:R-:W-:Y:S01]  /*8090*/  F2FP.SATFINITE.E4M3.F32.PACK_AB_MERGE_C R29, R5, R4, R53 ;  /* 0x00000004051d723e */ /* 0x000fe20004807035 */
[----:B------:R-:W-:Y:S01]  /*80a0*/  FMUL R10, R47, R19 ;  /* 0x000000132f0a7220 */ /* 0x000fe20000400000 */
[----:B------:R-:W-:Y:S01]  /*80b0*/  F2FP.SATFINITE.E4M3.F32.PACK_AB_MERGE_C R30, R9, R8, R54 ;  /* 0x00000008091e723e */ /* 0x000fe20004807036 */
        /* <DEDUP_REMOVED lines=10> */
[----:B------:R-:W-:Y:S01]  /*8160*/  FFMA R14, R49, R69, R14 ;  /* 0x00000045310e7223 */ /* 0x000fe2000000000e */
[----:B------:R-:W-:Y:S01]  /*8170*/  FMUL R18, R47, R27 ;  /* 0x0000001b2f127220 */ /* 0x000fe20000400000 */
[C---:B------:R-:W-:Y:S01]  /*8180*/  FFMA R15, R49.reuse, R70, R15 ;  /* 0x00000046310f7223 */ /* 0x040fe2000000000f */
[C---:B------:R-:W-:Y:S01]  /*8190*/  FFMA R16, R49.reuse, R71, R16 ;  /* 0x0000004731107223 */ /* 0x040fe20000000010 */
[C---:B------:R-:W-:Y:S01]  /*81a0*/  FFMA R17, R49.reuse, R72, R17 ;  /* 0x0000004831117223 */ /* 0x040fe20000000011 */
[C---:B------:R-:W-:Y:S01]  /*81b0*/  FFMA R18, R49.reuse, R73, R18 ;  /* 0x0000004931127223 */ /* 0x040fe20000000012 */
[----:B------:R-:W-:Y:S01]  /*81c0*/  FFMA R19, R49, R74, R19 ;  /* 0x0000004a31137223 */ /* 0x000fe20000000013 */
[----:B------:R-:W-:Y:S01]  /*81d0*/  FMUL R23, R47, R32 ;  /* 0x000000202f177220 */ /* 0x000fe20000400000 */
[----:B------:R-:W-:Y:S01]  /*81e0*/  FFMA R20, R49, R75, R20 ;  /* 0x0000004b31147223 */ /* 0x000fe20000000014 */
[----:B------:R-:W-:Y:S01]  /*81f0*/  FMUL R24, R47, R33 ;  /* 0x000000212f187220 */ /* 0x000fe20000400000 */
[--C-:B------:R-:W-:Y:S02]  /*8200*/  HADD2.F32 R50, -RZ, R51.reuse.H0_H0 ;  /* 0x20000033ff327230 */ /* 0x100fe40000004100 */
[----:B------:R-:W-:Y:S01]  /*8210*/  FFMA R21, R49, R76, R21 ;  /* 0x0000004c31157223 */ /* 0x000fe20000000015 */
[----:B------:R-:W-:Y:S02]  /*8220*/  HADD2.F32 R51, -RZ, R51.H1_H1 ;  /* 0x30000033ff337230 */ /* 0x000fe40000004100 */
[----:B------:R-:W-:Y:S01]  /*8230*/  FMUL R25, R47, R34 ;  /* 0x000000222f197220 */ /* 0x000fe20000400000 */
[----:B------:R-:W-:Y:S01]  /*8240*/  FFMA R22, R49, R77, R22 ;  /* 0x0000004d31167223 */ /* 0x000fe20000000016 */
[----:B------:R-:W-:Y:S01]  /*8250*/  FMUL R26, R47, R35 ;  /* 0x000000232f1a7220 */ /* 0x000fe20000400000 */
[----:B------:R-:W-:Y:S01]  /*8260*/  F2FP.SATFINITE.E4M3.F32.PACK_AB_MERGE_C R7, R10, R7, RZ ;  /* 0x000000070a07723e */ /* 0x000fe200048070ff */
[C---:B------:R-:W-:Y:S01]  /*8270*/  FFMA R23, R49.reuse, R78, R23 ;  /* 0x0000004e31177223 */ /* 0x040fe20000000017 */
[C---:B------:R-:W-:Y:S01]  /*8280*/  FFMA R24, R49.reuse, R79, R24 ;  /* 0x0000004f31187223 */ /* 0x040fe20000000018 */
[C---:B------:R-:W-:Y:S01]  /*8290*/  FFMA R25, R49.reuse, R50, R25 ;  /* 0x0000003231197223 */ /* 0x040fe20000000019 */
[----:B------:R-:W-:Y:S01]  /*82a0*/  FFMA R26, R49, R51, R26 ;  /* 0x00000033311a7223 */ /* 0x000fe2000000001a */
[----:B------:R-:W-:Y:S02]  /*82b0*/  F2FP.SATFINITE.E4M3.F32.PACK_AB_MERGE_C R28, R2, R0, R52 ;  /* 0x00000000021c723e */ /* 0x000fe40004807034 */
[----:B------:R-:W-:Y:S02]  /*82c0*/  F2FP.SATFINITE.E4M3.F32.PACK_AB_MERGE_C R31, R6, R3, R7 ;  /* 0x00000003061f723e */ /* 0x000fe40004807007 */
[----:B------:R-:W-:Y:S02]  /*82d0*/  F2FP.SATFINITE.E4M3.F32.PACK_AB_MERGE_C R13, R14, R13, RZ ;  /* 0x0000000d0e0d723e */ /* 0x000fe400048070ff */
[----:B------:R-:W-:Y:S01]  /*82e0*/  F2FP.SATFINITE.E4M3.F32.PACK_AB_MERGE_C R17, R18, R17, RZ ;  /* 0x000000111211723e */ /* 0x000fe200048070ff */
[----:B------:R1:W-:Y:S01]  /*82f0*/  STS.128 [R100+UR49+0x5300], R28 ;  /* 0x0053001c64007988 */ /* 0x0003e20008000c31 */
[----:B------:R-:W-:Y:S02]  /*8300*/  F2FP.SATFINITE.E4M3.F32.PACK_AB_MERGE_C R14, R22, R21, RZ ;  /* 0x00000015160e723e */ /* 0x000fe400048070ff */
[----:B------:R-:W-:Y:S02]  /*8310*/  F2FP.SATFINITE.E4M3.F32.PACK_AB_MERGE_C R25, R26, R25, RZ ;  /* 0x000000191a19723e */ /* 0x000fe400048070ff */
[----:B------:R-:W-:Y:S02]  /*8320*/  F2FP.SATFINITE.E4M3.F32.PACK_AB_MERGE_C R12, R12, R11, R13 ;  /* 0x0000000b0c0c723e */ /* 0x000fe4000480700d */
[----:B------:R-:W-:Y:S02]  /*8330*/  F2FP.SATFINITE.E4M3.F32.PACK_AB_MERGE_C R13, R16, R15, R17 ;  /* 0x0000000f100d723e */ /* 0x000fe40004807011 */
        /* <DEDUP_REMOVED lines=13> */
[----:B------:R-:W-:Y:S02]  /*8410*/  UIADD3 UR12, UP0, UPT, UR52, 0x680, URZ ;  /* 0x00000680340c7890 */ /* 0x000fe4000ff1e0ff */
[----:B------:R-:W-:Y:S02]  /*8420*/  UIADD3 UR9, UPT, UPT, UR41, 0x20, URZ ;  /* 0x0000002029097890 */ /* 0x000fe4000fffe0ff */
[----:B------:R-:W-:Y:S02]  /*8430*/  UIADD3 UR8, UPT, UPT, UR49, 0x5300, URZ ;  /* 0x0000530031087890 */ /* 0x000fe4000fffe0ff */
[----:B------:R-:W-:Y:S01]  /*8440*/  UIADD3.X UR13, UPT, UPT, URZ, UR53, URZ, UP0, !UPT ;  /* 0x00000035ff0d7290 */ /* 0x000fe200087fe4ff */
[----:B------:R-:W-:Y:S01]  /*8450*/  UMOV UR10, UR42 ;  /* 0x0000002a000a7c82 */ /* 0x000fe20008000000 */
[----:B------:R-:W-:Y:S01]  /*8460*/  UMOV UR11, UR36 ;  /* 0x00000024000b7c82 */ /* 0x000fe20008000000 */
[----:B------:R-:W-:Y:S02]  /*8470*/  UIADD3 UR5, UPT, UPT, UR41, 0xa0, URZ ;  /* 0x000000a029057890 */ /* 0x000fe4000fffe0ff */
[----:B------:R-:W-:Y:S01]  /*8480*/  UIADD3 UR4, UPT, UPT, UR49, 0x5b00, URZ ;  /* 0x00005b0031047890 */ /* 0x000fe2000fffe0ff */
[----:B------:R-:W-:Y:S03]  /*8490*/  UMOV UR6, UR42 ;  /* 0x0000002a00067c82 */ /* 0x000fe60008000000 */
[----:B------:R2:W-:Y:S01]  /*84a0*/  UTMASTG.3D [UR8], [UR12] ;  /* 0x000000080c0073b5 */ /* 0x0005e20008010000 */
[----:B------:R-:W-:Y:S04]  /*84b0*/  UMOV UR7, UR36 ;  /* 0x0000002400077c82 */ /* 0x000fe80008000000 */
[----:B------:R2:W-:Y:S01]  /*84c0*/  UTMASTG.3D [UR4], [UR12] ;  /* 0x000000040c0073b5 */ /* 0x0005e20008010000 */
[----:B------:R0:W-:Y:S01]  /*84d0*/  UTMACMDFLUSH ;  /* 0x00000000000079b7 */ /* 0x0001e20000000000 */
[----:B--2---:R-:W-:Y:S04]  /*84e0*/  DEPBAR.LE SB0, 0x1 ;  /* 0x000080400000791a */ /* 0x004fe80000000000 */
.L_x_138:
[----:B------:R-:W-:Y:S05]  /*84f0*/  BSYNC.RECONVERGENT B0 ;  /* 0x0000000000007941 */ /* 0x000fea0003800200 */
.L_x_137:
        /* <DEDUP_REMOVED lines=15> */
.L_x_142:
[----:B------:R-:W-:Y:S05]  /*85f0*/  BSYNC B0 ;  /* 0x0000000000007941 */ /* 0x000fea0003800000 */
.L_x_141:
[----:B------:R-:W-:Y:S01]  /*8600*/  ISETP.NE.AND P0, PT, R115, RZ, PT ;  /* 0x000000ff7300720c */ /* 0x000fe20003f05270 */
[----:B------:R-:W-:Y:S11]  /*8610*/  VIADD R105, R105, 0x1 ;  /* 0x0000000169697836 */ /* 0x000ff60000000000 */
[----:B------:R-:W-:Y:S01]  /*8620*/  @!UPT UIADD3 URZ, UPT, UPT, URZ, URZ, URZ ;  /* 0x000000fffffff290 */ /* 0x000fe2000fffe0ff */
[----:B------:R3:W4:Y:S04]  /*8630*/  @P0 LDS.128 R84, [R2+0x300] ;  /* 0x0003000002540984 */ /* 0x0007280000000c00 */
[----:B------:R1:W1:Y:S01]  /*8640*/  @P0 LDS.128 R80, [R3+UR49+0x300] ;  /* 0x0003003103500984 */ /* 0x0002620008000c00 */
        /* <DEDUP_REMOVED lines=14> */
.L_x_140:
[----:B------:R-:W-:Y:S05]  /*8730*/  BSYNC B1 ;  /* 0x0000000000017941 */ /* 0x000fea0003800000 */
.L_x_139:
[----:B------:R-:W-:Y:S05]  /*8740*/  VIADD R0, R48, 0x40 ;  /* 0x0000004030007836 */ /* 0x000fea0000000000 */
[----:B------:R-:W-:Y:S04]  /*8750*/  SHF.R.U32.HI R0, RZ, 0x15, R0 ;  /* 0x00000015ff007819 */ /* 0x000fe80000011600 */
[----:B------:R-:W-:Y:S11]  /*8760*/  LOP3.LUT P0, RZ, R0, 0x3, R102, 0x48, !PT ;  /* 0x0000000300ff7812 */ /* 0x000ff60007804866 */
[----:B------:R-:W-:Y:S02]  /*8770*/  @!UPT UIADD3 URZ, UPT, UPT, URZ, URZ, URZ ;  /* 0x000000fffffff290 */ /* 0x000fe4000fffe0ff */
[----:B------:R-:W-:Y:S05]  /*8780*/  @!P0 BRA `(.L_x_144) ;  /* 0x0000000000408947 */ /* 0x000fea0003800000 */
[----:B------:R-:W2:Y:S01]  /*8790*/  LDCU.64 UR8, c[0x4][0x78] ;  /* 0x01000f00ff0877ac */ /* 0x000ea20008000a00 */
[----:B------:R-:W-:Y:S01]  /*87a0*/  MOV R3, 0x0 ;  /* 0x0000000000037802 */ /* 0x000fe20000000f00 */
[----:B-1----:R-:W-:Y:S02]  /*87b0*/  HFMA2 R12, -RZ, RZ, 0, 5.9604644775390625e-08 ;  /* 0x00000001ff0c7431 */ /* 0x002fe400000001ff */
[----:B------:R-:W-:Y:S02]  /*87c0*/  IMAD.MOV.U32 R8, RZ, RZ, 0x192 ;  /* 0x00000192ff087424 */ /* 0x000fe400078e00ff */
[----:B------:R-:W-:Y:S01]  /*87d0*/  IMAD.MOV.U32 R13, RZ, RZ, RZ ;  /* 0x000000ffff0d7224 */ /* 0x000fe200078e00ff */
[----:B------:R-:W1:Y:S01]  /*87e0*/  LDCU.64 UR6, c[0x4][0x80] ;  /* 0x01001000ff0677ac */ /* 0x000e620008000a00 */
[----:B------:R-:W3:Y:S01]  /*87f0*/  LDC.64 R2, c[0x4][R3] ;  /* 0x0100000003027b82 */ /* 0x000ee20000000a00 */
[----:B------:R-:W4:Y:S01]  /*8800*/  LDCU.64 UR4, c[0x4][0x18] ;  /* 0x01000300ff0477ac */ /* 0x000f220008000a00 */
[----:B--2---:R-:W-:Y:S01]  /*8810*/  MOV R5, UR9 ;  /* 0x0000000900057c02 */ /* 0x004fe20008000f00 */
[----:B------:R-:W-:Y:S01]  /*8820*/  IMAD.U32 R4, RZ, RZ, UR8 ;  /* 0x00000008ff047e24 */ /* 0x000fe2000f8e00ff */
[----:B-1----:R-:W-:Y:S01]  /*8830*/  MOV R7, UR7 ;  /* 0x0000000700077c02 */ /* 0x002fe20008000f00 */
[----:B------:R-:W-:Y:S01]  /*8840*/  IMAD.U32 R6, RZ, RZ, UR6 ;  /* 0x00000006ff067e24 */ /* 0x000fe2000f8e00ff */
[----:B----4-:R-:W-:Y:S01]  /*8850*/  MOV R11, UR5 ;  /* 0x00000005000b7c02 */ /* 0x010fe20008000f00 */
[----:B------:R-:W-:Y:S02]  /*8860*/  IMAD.U32 R10, RZ, RZ, UR4 ;  /* 0x00000004ff0a7e24 */ /* 0x000fe4000f8e00ff */
[----:B------:R-:W-:Y:S07]  /*8870*/  LEPC R20, `(.L_x_144) ;  /* 0x000000001014794e */ /* 0x000fee0000000000 */
[----:B---3--:R-:W-:Y:S05]  /*8880*/  CALL.ABS.NOINC R2 ;  /* 0x0000000002007343 */ /* 0x008fea0003c00000 */
.L_x_144:
        /* <DEDUP_REMOVED lines=147> */
[----:B------:R-:W-:Y:S02]  /*91c0*/  UIADD3 UR12, UP0, UPT, UR52, 0x680, URZ ;  /* 0x00000680340c7890 */ /* 0x000fe4000ff1e0ff */
[----:B------:R-:W-:Y:S02]  /*91d0*/  UIADD3 UR5, UPT, UPT, UR41, 0x40, URZ ;  /* 0x0000004029057890 */ /* 0x000fe4000fffe0ff */
[----:B------:R-:W-:Y:S01]  /*91e0*/  MOV R108, UR4 ;  /* 0x00000004006c7c02 */ /* 0x000fe20008000f00 */
[----:B------:R-:W-:Y:S01]  /*91f0*/  UIADD3.X UR13, UPT, UPT, URZ, UR53, URZ, UP0, !UPT ;  /* 0x00000035ff0d7290 */ /* 0x000fe200087fe4ff */
[----:B------:R-:W-:Y:S02]  /*9200*/  UMOV UR6, UR42 ;  /* 0x0000002a00067c82 */ /* 0x000fe40008000000 */
[----:B------:R-:W-:Y:S01]  /*9210*/  R2UR UR4, R108 ;  /* 0x000000006c0472ca */ /* 0x000fe200000e0000 */
[----:B------:R-:W-:Y:S01]  /*9220*/  UMOV UR7, UR36 ;  /* 0x0000002400077c82 */ /* 0x000fe20008000000 */
[----:B------:R-:W-:Y:S02]  /*9230*/  UIADD3 UR9, UPT, UPT, UR41, 0xc0, URZ ;  /* 0x000000c029097890 */ /* 0x000fe4000fffe0ff */
[----:B------:R-:W-:Y:S01]  /*9240*/  UIADD3 UR8, UPT, UPT, UR49, 0x4b00, URZ ;  /* 0x00004b0031087890 */ /* 0x000fe2000fffe0ff */
[----:B------:R-:W-:Y:S01]  /*9250*/  UMOV UR10, UR42 ;  /* 0x0000002a000a7c82 */ /* 0x000fe20008000000 */
[----:B------:R-:W-:Y:S07]  /*9260*/  UMOV UR11, UR36 ;  /* 0x00000024000b7c82 */ /* 0x000fee0008000000 */
[----:B------:R2:W-:Y:S01]  /*9270*/  UTMASTG.3D [UR4], [UR12] ;  /* 0x000000040c0073b5 */ /* 0x0005e20008010000 */
[----:B------:R2:W-:Y:S01]  /*9280*/  UTMASTG.3D [UR8], [UR12] ;  /* 0x000000080c0073b5 */ /* 0x0005e20008010000 */
[----:B------:R0:W-:Y:S01]  /*9290*/  UTMACMDFLUSH ;  /* 0x00000000000079b7 */ /* 0x0001e20000000000 */
[----:B--2---:R-:W-:Y:S04]  /*92a0*/  DEPBAR.LE SB0, 0x1 ;  /* 0x000080400000791a */ /* 0x004fe80000000000 */
.L_x_146:
[----:B------:R-:W-:Y:S05]  /*92b0*/  BSYNC.RECONVERGENT B0 ;  /* 0x0000000000007941 */ /* 0x000fea0003800200 */
.L_x_145:
        /* <DEDUP_REMOVED lines=15> */
.L_x_150:
[----:B------:R-:W-:Y:S05]  /*93b0*/  BSYNC B0 ;  /* 0x0000000000007941 */ /* 0x000fea0003800000 */
.L_x_149:
        /* <DEDUP_REMOVED lines=19> */
.L_x_148:
[----:B------:R-:W-:Y:S05]  /*94f0*/  BSYNC B1 ;  /* 0x0000000000017941 */ /* 0x000fea0003800000 */
.L_x_147:
        /* <DEDUP_REMOVED lines=21> */
.L_x_152:
[----:B------:R-:W-:Y:S01]  /*9650*/  ISETP.NE.AND P0, PT, R109, RZ, PT ;  /* 0x000000ff6d00720c */ /* 0x000fe20003f05270 */
[----:B------:R-:W-:Y:S05]  /*9660*/  WARPSYNC.ALL ;  /* 0x0000000000007948 */ /* 0x000fea0003800000 */
[----:B------:R-:W-:Y:S01]  /*9670*/  R2UR UR4, R48 ;  /* 0x00000000300472ca */ /* 0x000fe200000e0000 */
[----:B------:R-:W-:Y:S01]  /*9680*/  BSSY.RECONVERGENT B0, `(.L_x_153) ;  /* 0x000009f000007945 */ /* 0x000fe20003800200 */
[-C--:B------:R-:W-:Y:S02]  /*9690*/  F2FP.F16.E4M3.UNPACK_B R4, R81.reuse ;  /* 0x00000051ff04723e */ /* 0x080fe400020006ff */
[-C--:B------:R-:W-:Y:S02]  /*96a0*/  F2FP.F16.E4M3.UNPACK_B R2, R80.reuse ;  /* 0x00000050ff02723e */ /* 0x080fe400020006ff */
[----:B------:R-:W-:Y:S01]  /*96b0*/  F2FP.F16.E4M3.UNPACK_B R80, R80.H1 ;  /* 0x00000050ff50723e */ /* 0x000fe200030006ff */
[--C-:B------:R-:W-:Y:S01]  /*96c0*/  HADD2.F32 R50, -RZ, R4.reuse.H0_H0 ;  /* 0x20000004ff327230 */ /* 0x100fe20000004100 */
[----:B------:R-:W-:Y:S01]  /*96d0*/  F2FP.F16.E4M3.UNPACK_B R81, R81.H1 ;  /* 0x00000051ff51723e */ /* 0x000fe200030006ff */
[----:B------:R-:W-:Y:S01]  /*96e0*/  HADD2.F32 R51, -RZ, R4.H1_H1 ;  /* 0x30000004ff337230 */ /* 0x000fe20000004100 */
[-C--:B------:R-:W-:Y:S01]  /*96f0*/  F2FP.F16.E4M3.UNPACK_B R55, R82.reuse ;  /* 0x00000052ff37723e */ /* 0x080fe200020006ff */
[--C-:B------:R-:W-:Y:S01]  /*9700*/  HADD2.F32 R0, -RZ, R2.reuse.H0_H0 ;  /* 0x20000002ff007230 */ /* 0x100fe20000004100 */
[----:B------:R-:W-:Y:S01]  /*9710*/  F2FP.F16.E4M3.UNPACK_B R82, R82.H1 ;  /* 0x00000052ff52723e */ /* 0x000fe200030006ff */
[----:B-1----:R-:W1:Y:S01]  /*9720*/  LDTM.x32 R4, tmem[UR4+0x60] ;  /* 0x00006004000479ee */ /* 0x002e6200082c0000 */
[----:B------:R-:W-:Y:S01]  /*9730*/  NOP ;  /* 0x0000000000007918 */ /* 0x000fe20000000000 */
[----:B------:R-:W-:Y:S01]  /*9740*/  IADD3 R111, PT, PT, R111, 0x190, RZ ;  /* 0x000001906f6f7810 */ /* 0x000fe20007ffe0ff */
[----:B------:R-:W-:Y:S01]  /*9750*/  HADD2.F32 R2, -RZ, R2.H1_H1 ;  /* 0x30000002ff027230 */ /* 0x000fe20000004100 */
[----:B------:R-:W-:Y:S01]  /*9760*/  F2FP.F16.E4M3.UNPACK_B R59, R83 ;  /* 0x00000053ff3b723e */ /* 0x000fe200020006ff */
[--C-:B------:R-:W-:Y:S01]  /*9770*/  HADD2.F32 R54, -RZ, R55.reuse.H0_H0 ;  /* 0x20000037ff367230 */ /* 0x100fe20000004100 */
[----:B------:R-:W-:Y:S01]  /*9780*/  LOP3.LUT R111, R111, 0xfefffff8, RZ, 0xc0, !PT ;  /* 0xfefffff86f6f7812 */ /* 0x000fe200078ec0ff */
[----:B------:R-:W-:Y:S01]  /*9790*/  HADD2.F32 R55, -RZ, R55.H1_H1 ;  /* 0x30000037ff377230 */ /* 0x000fe20000004100 */
[----:B------:R-:W-:Y:S01]  /*97a0*/  F2FP.F16.E4M3.UNPACK_B R63, R84 ;  /* 0x00000054ff3f723e */ /* 0x000fe200020006ff */
[--C-:B------:R-:W-:Y:S01]  /*97b0*/  HADD2.F32 R58, -RZ, R59.reuse.H0_H0 ;  /* 0x2000003bff3a7230 */ /* 0x100fe20000004100 */
[----:B-1----:R1:W-:Y:S01]  /*97c0*/  SYNCS.ARRIVE.TRANS64.RED.A1T0 RZ, [R111+URZ], RZ ;  /* 0x000000ff6fff79a7 */ /* 0x0023e200081004ff */
[----:B------:R-:W-:Y:S01]  /*97d0*/  HADD2.F32 R59, -RZ, R59.H1_H1 ;  /* 0x3000003bff3b7230 */ /* 0x000fe20000004100 */
[----:B------:R-:W-:Y:S01]  /*97e0*/  F2FP.F16.E4M3.UNPACK_B R67, R85 ;  /* 0x00000055ff43723e */ /* 0x000fe200020006ff */
[--C-:B------:R-:W-:Y:S01]  /*97f0*/  HADD2.F32 R62, -RZ, R63.reuse.H0_H0 ;  /* 0x2000003fff3e7230 */ /* 0x100fe20000004100 */
[----:B------:R-:W-:Y:S01]  /*9800*/  F2FP.F16.E4M3.UNPACK_B R71, R86 ;  /* 0x00000056ff47723e */ /* 0x000fe200020006ff */
[----:B------:R-:W-:Y:S01]  /*9810*/  HADD2.F32 R63, -RZ, R63.H1_H1 ;  /* 0x3000003fff3f7230 */ /* 0x000fe20000004100 */
[----:B------:R-:W-:Y:S01]  /*9820*/  F2FP.F16.E4M3.UNPACK_B R75, R87 ;  /* 0x00000057ff4b723e */ /* 0x000fe200020006ff */
[--C-:B------:R-:W-:Y:S01]  /*9830*/  HADD2.F32 R66, -RZ, R67.reuse.H0_H0 ;  /* 0x20000043ff427230 */ /* 0x100fe20000004100 */
[----:B------:R-:W-:Y:S01]  /*9840*/  F2FP.F16.E4M3.UNPACK_B R83, R83.H1 ;  /* 0x00000053ff53723e */ /* 0x000fe200030006ff */
[----:B------:R-:W-:Y:S01]  /*9850*/  HADD2.F32 R67, -RZ, R67.H1_H1 ;  /* 0x30000043ff437230 */ /* 0x000fe20000004100 */
[----:B------:R-:W-:Y:S01]  /*9860*/  F2FP.F16.E4M3.UNPACK_B R84, R84.H1 ;  /* 0x00000054ff54723e */ /* 0x000fe200030006ff */
[--C-:B------:R-:W-:Y:S01]  /*9870*/  HADD2.F32 R70, -RZ, R71.reuse.H0_H0 ;  /* 0x20000047ff467230 */ /* 0x100fe20000004100 */
[----:B------:R-:W-:Y:S01]  /*9880*/  F2FP.F16.E4M3.UNPACK_B R85, R85.H1 ;  /* 0x00000055ff55723e */ /* 0x000fe200030006ff */
[----:B------:R-:W-:Y:S02]  /*9890*/  HADD2.F32 R71, -RZ, R71.H1_H1 ;  /* 0x30000047ff477230 */ /* 0x000fe40000004100 */
[C---:B------:R-:W-:Y:S01]  /*98a0*/  FMUL R4, R47.reuse, R4 ;  /* 0x000000042f047220 */ /* 0x040fe20000400000 */
[C---:B------:R-:W-:Y:S01]  /*98b0*/  FMUL R5, R47.reuse, R5 ;  /* 0x000000052f057220 */ /* 0x040fe20000400000 */
[--C-:B------:R-:W-:Y:S02]  /*98c0*/  HADD2.F32 R3, -RZ, R80.reuse.H0_H0 ;  /* 0x20000050ff037230 */ /* 0x100fe40000004100 */
[----:B------:R-:W-:Y:S01]  /*98d0*/  FMUL R8, R47, R8 ;  /* 0x000000082f087220 */ /* 0x000fe20000400000 */
[C---:B------:R-:W-:Y:S01]  /*98e0*/  FFMA R4, R49.reuse, R0, R4 ;  /* 0x0000000031047223 */ /* 0x040fe20000000004 */
        /* <DEDUP_REMOVED lines=12> */
[--C-:B------:R-:W-:Y:S02]  /*99b0*/  HADD2.F32 R74, -RZ, R75.reuse.H0_H0 ;  /* 0x2000004bff4a7230 */ /* 0x100fe40000004100 */
[C---:B------:R-:W-:Y:S01]  /*99c0*/  FMUL R28, R47.reuse, R32 ;  /* 0x000000202f1c7220 */ /* 0x040fe20000400000 */
[----:B------:R-:W-:Y:S02]  /*99d0*/  HADD2.F32 R75, -RZ, R75.H1_H1 ;  /* 0x3000004bff4b7230 */ /* 0x000fe40000004100 */
[C---:B------:R-:W-:Y:S01]  /*99e0*/  FMUL R29, R47.reuse, R33 ;  /* 0x000000212f1d7220 */ /* 0x040fe20000400000 */
[----:B------:R-:W-:Y:S02]  /*99f0*/  HADD2.F32 R48, -RZ, R80.H1_H1 ;  /* 0x30000050ff307230 */ /* 0x000fe40000004100 */
[C---:B------:R-:W-:Y:S01]  /*9a00*/  FMUL R6, R47.reuse, R6 ;  /* 0x000000062f067220 */ /* 0x040fe20000400000 */
[C---:B------:R-:W-:Y:S01]  /*9a10*/  FMUL R7, R47.reuse, R7 ;  /* 0x000000072f077220 */ /* 0x040fe20000400000 */
[--C-:B------:R-:W-:Y:S02]  /*9a20*/  HADD2.F32 R52, -RZ, R81.reuse.H0_H0 ;  /* 0x20000051ff347230 */ /* 0x100fe40000004100 */
[----:B------:R-:W-:Y:S01]  /*9a30*/  FMUL R10, R47, R10 ;  /* 0x0000000a2f0a7220 */ /* 0x000fe20000400000 */
[C---:B------:R-:W-:Y:S01]  /*9a40*/  FFMA R6, R49.reuse, R3, R6 ;  /* 0x0000000331067223 */ /* 0x040fe20000000006 */
[----:B------:R-:W-:Y:S02]  /*9a50*/  HADD2.F32 R53, -RZ, R81.H1_H1 ;  /* 0x30000051ff357230 */ /* 0x000fe40000004100 */
[C---:B------:R-:W-:Y:S01]  /*9a60*/  FFMA R7, R49.reuse, R48, R7 ;  /* 0x0000003031077223 */ /* 0x040fe20000000007 */
[C---:B------:R-:W-:Y:S01]  /*9a70*/  FFMA R8, R49.reuse, R50, R8 ;  /* 0x0000003231087223 */ /* 0x040fe20000000008 */
[C---:B------:R-:W-:Y:S01]  /*9a80*/  FFMA R9, R49.reuse, R51, R9 ;  /* 0x0000003331097223 */ /* 0x040fe20000000009 */
[----:B------:R-:W-:Y:S01]  /*9a90*/  FFMA R10, R49, R52, R10 ;  /* 0x00000034310a7223 */ /* 0x000fe2000000000a */
[----:B------:R-:W-:Y:S01]  /*9aa0*/  FMUL R11, R47, R11 ;  /* 0x0000000b2f0b7220 */ /* 0x000fe20000400000 */
[----:B------:R-:W-:Y:S01]  /*9ab0*/  F2FP.F16.E4M3.UNPACK_B R86, R86.H1 ;  /* 0x00000056ff56723e */ /* 0x000fe200030006ff */
[--C-:B------:R-:W-:Y:S01]  /*9ac0*/  HADD2.F32 R56, -RZ, R82.reuse.H0_H0 ;  /* 0x20000052ff387230 */ /* 0x100fe20000004100 */
[----:B------:R-:W-:Y:S01]  /*9ad0*/  F2FP.SATFINITE.E4M3.F32.PACK_AB_MERGE_C R6, R7, R6, RZ ;  /* 0x000000060706723e */ /* 0x000fe200048070ff */
[C---:B------:R-:W-:Y:S01]  /*9ae0*/  FFMA R11, R49.reuse, R53, R11 ;  /* 0x00000035310b7223 */ /* 0x040fe2000000000b */
[C---:B------:R-:W-:Y:S01]  /*9af0*/  FFMA R12, R49.reuse, R54, R12 ;  /* 0x00000036310c7223 */ /* 0x040fe2000000000c */
[----:B------:R-:W-:Y:S01]  /*9b00*/  FFMA R13, R49, R55, R13 ;  /* 0x00000037310d7223 */ /* 0x000fe2000000000d */
[----:B------:R-:W-:Y:S01]  /*9b10*/  F2FP.SATFINITE.E4M3.F32.PACK_AB_MERGE_C R4, R5, R4, R6 ;  /* 0x000000040504723e */ /* 0x000fe20004807006 */
[----:B------:R-:W-:Y:S01]  /*9b20*/  HADD2.F32 R57, -RZ, R82.H1_H1 ;  /* 0x30000052ff397230 */ /* 0x000fe20000004100 */
[----:B------:R-:W-:Y:S01]  /*9b30*/  F2FP.SATFINITE.E4M3.F32.PACK_AB_MERGE_C R10, R11, R10, RZ ;  /* 0x0000000a0b0a723e */ /* 0x000fe200048070ff */
[C---:B------:R-:W-:Y:S01]  /*9b40*/  FMUL R14, R47.reuse, R14 ;  /* 0x0000000e2f0e7220 */ /* 0x040fe20000400000 */
[----:B------:R-:W-:Y:S01]  /*9b50*/  FMUL R15, R47, R15 ;  /* 0x0000000f2f0f7220 */ /* 0x000fe20000400000 */
[--C-:B------:R-:W-:Y:S01]  /*9b60*/  HADD2.F32 R60, -RZ, R83.reuse.H0_H0 ;  /* 0x20000053ff3c7230 */ /* 0x100fe20000004100 */
[----:B------:R-:W-:Y:S01]  /*9b70*/  F2FP.SATFINITE.E4M3.F32.PACK_AB_MERGE_C R5, R9, R8, R10 ;  /* 0x000000080905723e */ /* 0x000fe2000480700a */
[C---:B------:R-:W-:Y:S01]  /*9b80*/  FFMA R14, R49.reuse, R56, R14 ;  /* 0x00000038310e7223 */ /* 0x040fe2000000000e */
[C---:B------:R-:W-:Y:S01]  /*9b90*/  FFMA R15, R49.reuse, R57, R15 ;  /* 0x00000039310f7223 */ /* 0x040fe2000000000f */
[C---:B------:R-:W-:Y:S01]  /*9ba0*/  FFMA R16, R49.reuse, R58, R16 ;  /* 0x0000003a31107223 */ /* 0x040fe20000000010 */
[----:B------:R-:W-:Y:S01]  /*9bb0*/  FFMA R17, R49, R59, R17 ;  /* 0x0000003b31117223 */ /* 0x000fe20000000011 */
[----:B------:R-:W-:Y:S02]  /*9bc0*/  HADD2.F32 R61, -RZ, R83.H1_H1 ;  /* 0x30000053ff3d7230 */ /* 0x000fe40000004100 */
[C---:B------:R-:W-:Y:S01]  /*9bd0*/  FMUL R18, R47.reuse, R18 ;  /* 0x000000122f127220 */ /* 0x040fe20000400000 */
[C---:B------:R-:W-:Y:S01]  /*9be0*/  FMUL R19, R47.reuse, R19 ;  /* 0x000000132f137220 */ /* 0x040fe20000400000 */
[--C-:B------:R-:W-:Y:S02]  /*9bf0*/  HADD2.F32 R64, -RZ, R84.reuse.H0_H0 ;  /* 0x20000054ff407230 */ /* 0x100fe40000004100 */
[----:B------:R-:W-:Y:S01]  /*9c00*/  FMUL R22, R47, R22 ;  /* 0x000000162f167220 */ /* 0x000fe20000400000 */
[C---:B------:R-:W-:Y:S01]  /*9c10*/  FFMA R18, R49.reuse, R60, R18 ;  /* 0x0000003c31127223 */ /* 0x040fe20000000012 */
[----:B------:R-:W-:Y:S02]  /*9c20*/  HADD2.F32 R65, -RZ, R84.H1_H1 ;  /* 0x30000054ff417230 */ /* 0x000fe40000004100 */
[----:B------:R-:W-:Y:S01]  /*9c30*/  FFMA R19, R49, R61, R19 ;  /* 0x0000003d31137223 */ /* 0x000fe20000000013 */
[----:B------:R-:W-:Y:S01]  /*9c40*/  FMUL R23, R47, R23 ;  /* 0x000000172f177220 */ /* 0x000fe20000400000 */
[C---:B------:R-:W-:Y:S01]  /*9c50*/  FFMA R20, R49.reuse, R62, R20 ;  /* 0x0000003e31147223 */ /* 0x040fe20000000014 */
[C---:B------:R-:W-:Y:S01]  /*9c60*/  FFMA R21, R49.reuse, R63, R21 ;  /* 0x0000003f31157223 */ /* 0x040fe20000000015 */
[--C-:B------:R-:W-:Y:S02]  /*9c70*/  HADD2.F32 R68, -RZ, R85.reuse.H0_H0 ;  /* 0x20000055ff447230 */ /* 0x100fe40000004100 */
[----:B------:R-:W-:Y:S01]  /*9c80*/  FFMA R22, R49, R64, R22 ;  /* 0x0000004031167223 */ /* 0x000fe20000000016 */
[----:B------:R-:W-:Y:S02]  /*9c90*/  HADD2.F32 R69, -RZ, R85.H1_H1 ;  /* 0x30000055ff457230 */ /* 0x000fe40000004100 */
[----:B------:R-:W-:Y:S01]  /*9ca0*/  FMUL R3, R47, R26 ;  /* 0x0000001a2f037220 */ /* 0x000fe20000400000 */
[----:B------:R-:W-:Y:S01]  /*9cb0*/  FFMA R23, R49, R65, R23 ;  /* 0x0000004131177223 */ /* 0x000fe20000000017 */
[----:B------:R-:W-:Y:S01]  /*9cc0*/  FMUL R27, R47, R27 ;  /* 0x0000001b2f1b7220 */ /* 0x000fe20000400000 */
[C---:B------:R-:W-:Y:S01]  /*9cd0*/  FFMA R0, R49.reuse, R66, R0 ;  /* 0x0000004231007223 */ /* 0x040fe20000000000 */
[----:B------:R-:W-:Y:S01]  /*9ce0*/  F2FP.F16.E4M3.UNPACK_B R87, R87.H1 ;  /* 0x00000057ff57723e */ /* 0x000fe200030006ff */
        /* <DEDUP_REMOVED lines=15> */
[----:B------:R-:W-:Y:S01]  /*9de0*/  F2FP.SATFINITE.E4M3.F32.PACK_AB_MERGE_C R14, R15, R14, RZ ;  /* 0x0000000e0f0e723e */ /* 0x000fe200048070ff */
[----:B------:R-:W-:Y:S01]  /*9df0*/  FFMA R28, R49, R74, R28 ;  /* 0x0000004a311c7223 */ /* 0x000fe2000000001c */
[----:B------:R-:W-:Y:S01]  /*9e00*/  F2FP.SATFINITE.E4M3.F32.PACK_AB_MERGE_C R7, R19, R18, RZ ;  /* 0x000000121307723e */ /* 0x000fe200048070ff */
[C---:B------:R-:W-:Y:S01]  /*9e10*/  FFMA R29, R49.reuse, R75, R29 ;  /* 0x0000004b311d7223 */ /* 0x040fe2000000001d */
[----:B------:R-:W-:Y:S01]  /*9e20*/  FFMA R30, R49, R76, R30 ;  /* 0x0000004c311e7223 */ /* 0x000fe2000000001e */
[----:B------:R-:W-:Y:S01]  /*9e30*/  F2FP.SATFINITE.E4M3.F32.PACK_AB_MERGE_C R22, R23, R22, RZ ;  /* 0x000000161716723e */ /* 0x000fe200048070ff */
[----:B------:R-:W-:Y:S01]  /*9e40*/  FFMA R35, R49, R77, R35 ;  /* 0x0000004d31237223 */ /* 0x000fe20000000023 */
[----:B------:R-:W-:Y:S02]  /*9e50*/  F2FP.SATFINITE.E4M3.F32.PACK_AB_MERGE_C R6, R13, R12, R14 ;  /* 0x0000000c0d06723e */ /* 0x000fe4000480700e */
[----:B------:R-:W-:Y:S02]  /*9e60*/  F2FP.SATFINITE.E4M3.F32.PACK_AB_MERGE_C R7, R17, R16, R7 ;  /* 0x000000101107723e */ /* 0x000fe40004807007 */
[----:B------:R-:W-:Y:S02]  /*9e70*/  F2FP.SATFINITE.E4M3.F32.PACK_AB_MERGE_C R20, R21, R20, R22 ;  /* 0x000000141514723e */ /* 0x000fe40004807016 */
[----:B------:R-:W-:Y:S01]  /*9e80*/  F2FP.SATFINITE.E4M3.F32.PACK_AB_MERGE_C R3, R27, R3, RZ ;  /* 0x000000031b03723e */ /* 0x000fe200048070ff */
[----:B------:R1:W-:Y:S01]  /*9e90*/  STS.128 [R100+UR49+0x5300], R4 ;  /* 0x0053000464007988 */ /* 0x0003e20008000c31 */
[----:B------:R-:W-:Y:S02]  /*9ea0*/  F2FP.SATFINITE.E4M3.F32.PACK_AB_MERGE_C R22, R31, R26, RZ ;  /* 0x0000001a1f16723e */ /* 0x000fe400048070ff */
[----:B------:R-:W-:Y:S02]  /*9eb0*/  F2FP.SATFINITE.E4M3.F32.PACK_AB_MERGE_C R23, R35, R30, RZ ;  /* 0x0000001e2317723e */ /* 0x000fe400048070ff */
[----:B------:R-:W-:Y:S02]  /*9ec0*/  F2FP.SATFINITE.E4M3.F32.PACK_AB_MERGE_C R21, R2, R0, R3 ;  /* 0x000000000215723e */ /* 0x000fe40004807003 */
[----:B------:R-:W-:Y:S02]  /*9ed0*/  F2FP.SATFINITE.E4M3.F32.PACK_AB_MERGE_C R22, R25, R24, R22 ;  /* 0x000000181916723e */ /* 0x000fe40004807016 */
[----:B------:R-:W-:Y:S02]  /*9ee0*/  F2FP.SATFINITE.E4M3.F32.PACK_AB_MERGE_C R23, R29, R28, R23 ;  /* 0x0000001c1d17723e */ /* 0x000fe40004807017 */
[----:B------:R-:W-:Y:S03]  /*9ef0*/  IADD3 R45, PT, PT, R45, 0x1, RZ ;  /* 0x000000012d2d7810 */ /* 0x000fe60007ffe0ff */
        /* <DEDUP_REMOVED lines=23> */
.L_x_154:
[----:B------:R-:W-:Y:S05]  /*a070*/  BSYNC.RECONVERGENT B0 ;  /* 0x0000000000007941 */ /* 0x000fea0003800200 */
.L_x_153:
[----:B------:R-:W-:Y:S01]  /*a080*/  BAR.SYNC.DEFER_BLOCKING 0x1, 0x80 ;  /* 0x0042000000007b1d */ /* 0x000fe20000010000 */
[----:B------:R-:W-:Y:S01]  /*a090*/  ISETP.NE.AND P2, PT, R110, RZ, PT ;  /* 0x000000ff6e00720c */ /* 0x000fe20003f45270 */
[----:B------:R-:W-:Y:S01]  /*a0a0*/  IMAD.IADD R15, R43, 0x1, R94 ;  /* 0x000000012b0f7824 */ /* 0x000fe200078e025e */
[----:B------:R-:W-:Y:S01]  /*a0b0*/  ISETP.NE.AND P0, PT, R112, 0x2, PT ;  /* 0x000000027000780c */ /* 0x000fe20003f05270 */
[----:B------:R-:W-:Y:S01]  /*a0c0*/  IMAD.IADD R14, R44, 0x1, R95 ;  /* 0x000000012c0e7824 */ /* 0x000fe200078e025f */
[----:B------:R-:W-:Y:S02]  /*a0d0*/  ISETP.NE.AND P1, PT, R45, 0x4, PT ;  /* 0x000000042d00780c */ /* 0x000fe40003f25270 */
[----:B------:R-:W-:Y:S02]  /*a0e0*/  SEL R2, RZ, 0x1, P0 ;  /* 0x00000001ff027807 */ /* 0x000fe40000000000 */
[----:B------:R-:W-:Y:S02]  /*a0f0*/  SEL R0, RZ, 0x1, P1 ;  /* 0x00000001ff007807 */ /* 0x000fe40000800000 */
[----:B------:R-:W-:Y:S02]  /*a100*/  LOP3.LUT R106, R106, R2, RZ, 0x3c, !PT ;  /* 0x000000026a6a7212 */ /* 0x000fe400078e3cff */
[----:B------:R-:W-:Y:S02]  /*a110*/  LOP3.LUT R107, R107, R0, RZ, 0x3c, !PT ;  /* 0x000000006b6b7212 */ /* 0x000fe400078e3cff */
[----:B------:R-:W-:Y:S02]  /*a120*/  @P2 R2UR UR36, R103 ;  /* 0x00000000672422ca */ /* 0x000fe400000e0000 */
[----:B------:R-:W-:Y:S02]  /*a130*/  SEL R112, R112, RZ, P0 ;  /* 0x000000ff70707207 */ /* 0x000fe40000000000 */
[----:B------:R-:W-:Y:S01]  /*a140*/  SEL R45, R45, RZ, P1 ;  /* 0x000000ff2d2d7207 */ /* 0x000fe20000800000 */
[----:B------:R-:W-:Y:S10]  /*a150*/  @P2 BRA `(.L_x_155) ;  /* 0xffffffb800fc2947 */ /* 0x000ff4000383ffff */
[----:B------:R-:W-:Y:S05]  /*a160*/  EXIT ;  /* 0x000000000000794d */ /* 0x000fea0003800000 */
.L_x_25:
[----:B--2---:R2:W4:Y:S02]  /*a170*/  SYNCS.PHASECHK.TRANS64.TRYWAIT P0, [R2+URZ+0x1c0], R3 ;  /* 0x0001c003020075a7 */ /* 0x00452400080011ff */
[----:B----4-:R-:W-:Y:S05]  /*a180*/  @!P0 NANOSLEEP.SYNCS 0x989680 ;  /* 0x009896800000895d */ /* 0x010fea0003900000 */
[----:B------:R-:W4:Y:S02]  /*a190*/  @!P0 SYNCS.PHASECHK.TRANS64 P0, [R2+URZ+0x1c0], R3 ;  /* 0x0001c003020085a7 */ /* 0x000f2400080010ff */
[----:B----4-:R-:W-:Y:S05]  /*a1a0*/  @!P0 BRA `(.L_x_25) ;  /* 0xfffffffc00f08947 */ /* 0x010fea000383ffff */
[----:B------:R-:W-:Y:S05]  /*a1b0*/  BRA `(.L_x_156) ;  /* 0xffffff7800007947 */ /* 0x000fea000383ffff */
.L_x_28:
[----:B------:R-:W-:-:S07]  /*a1c0*/  MOV R2, UR33 ;  /* 0x0000002100027c02 */ /* 0x000fce0008000f00 */
.L_x_157:
[----:B-1----:R1:W2:Y:S02]  /*a1d0*/  SYNCS.PHASECHK.TRANS64.TRYWAIT P0, [R2+URZ+0x80], R4 ;  /* 0x00008004020075a7 */ /* 0x0022a400080011ff */
[----:B--2---:R-:W-:Y:S05]  /*a1e0*/  @!P0 NANOSLEEP.SYNCS 0x989680 ;  /* 0x009896800000895d */ /* 0x004fea0003900000 */
[----:B------:R-:W2:Y:S02]  /*a1f0*/  @!P0 SYNCS.PHASECHK.TRANS64 P0, [R2+URZ+0x80], R4 ;  /* 0x00008004020085a7 */ /* 0x000ea400080010ff */
[----:B--2---:R-:W-:Y:S05]  /*a200*/  @!P0 BRA `(.L_x_157) ;  /* 0xfffffffc00f08947 */ /* 0x004fea000383ffff */
[----:B------:R-:W-:Y:S05]  /*a210*/  BRA `(.L_x_27) ;  /* 0xffffff7800687947 */ /* 0x000fea000383ffff */
.L_x_35:
[----:B-1----:R-:W-:-:S07]  /*a220*/  MOV R2, UR17 ;  /* 0x0000001100027c02 */ /* 0x002fce0008000f00 */
.L_x_158:
[----:B-1----:R1:W2:Y:S02]  /*a230*/  SYNCS.PHASECHK.TRANS64.TRYWAIT P0, [R2+URZ+0x80], R4 ;  /* 0x00008004020075a7 */ /* 0x0022a400080011ff */
[----:B--2---:R-:W-:Y:S05]  /*a240*/  @!P0 NANOSLEEP.SYNCS 0x989680 ;  /* 0x009896800000895d */ /* 0x004fea0003900000 */
[----:B------:R-:W2:Y:S02]  /*a250*/  @!P0 SYNCS.PHASECHK.TRANS64 P0, [R2+URZ+0x80], R4 ;  /* 0x00008004020085a7 */ /* 0x000ea400080010ff */
[----:B--2---:R-:W-:Y:S05]  /*a260*/  @!P0 BRA `(.L_x_158) ;  /* 0xfffffffc00f08947 */ /* 0x004fea000383ffff */
[----:B------:R-:W-:Y:S05]  /*a270*/  BRA `(.L_x_34) ;  /* 0xffffff7c00247947 */ /* 0x000fea000383ffff */
.L_x_40:
[----:B-1----:R1:W2:Y:S02]  /*a280*/  SYNCS.PHASECHK.TRANS64.TRYWAIT P0, [R2+URZ+0x150], R3 ;  /* 0x00015003020075a7 */ /* 0x0022a400080011ff */
[----:B--2---:R-:W-:Y:S05]  /*a290*/  @!P0 NANOSLEEP.SYNCS 0x989680 ;  /* 0x009896800000895d */ /* 0x004fea0003900000 */
[----:B------:R-:W2:Y:S02]  /*a2a0*/  @!P0 SYNCS.PHASECHK.TRANS64 P0, [R2+URZ+0x150], R3 ;  /* 0x00015003020085a7 */ /* 0x000ea400080010ff */
[----:B--2---:R-:W-:Y:S05]  /*a2b0*/  @!P0 BRA `(.L_x_40) ;  /* 0xfffffffc00f08947 */ /* 0x004fea000383ffff */
[----:B------:R-:W-:Y:S05]  /*a2c0*/  BRA `(.L_x_159) ;  /* 0xffffff7c00c87947 */ /* 0x000fea000383ffff */
.L_x_44:
[----:B---3--:R-:W-:-:S07]  /*a2d0*/  MOV R0, UR4 ;  /* 0x0000000400007c02 */ /* 0x008fce0008000f00 */
.L_x_160:
[----:B-1----:R1:W2:Y:S02]  /*a2e0*/  SYNCS.PHASECHK.TRANS64.TRYWAIT P0, [R0+URZ], R2 ;  /* 0x00000002000075a7 */ /* 0x0022a400080011ff */
[----:B--2---:R-:W-:Y:S05]  /*a2f0*/  @!P0 NANOSLEEP.SYNCS 0x989680 ;  /* 0x009896800000895d */ /* 0x004fea0003900000 */
[----:B------:R-:W2:Y:S02]  /*a300*/  @!P0 SYNCS.PHASECHK.TRANS64 P0, [R0+URZ], R2 ;  /* 0x00000002000085a7 */ /* 0x000ea400080010ff */
[----:B--2---:R-:W-:Y:S05]  /*a310*/  @!P0 BRA `(.L_x_160) ;  /* 0xfffffffc00f08947 */ /* 0x004fea000383ffff */
[----:B------:R-:W-:Y:S05]  /*a320*/  BRA `(.L_x_161) ;  /* 0xffffff8400387947 */ /* 0x000fea000383ffff */
.L_x_45:
[----:B---3--:R-:W-:-:S07]  /*a330*/  MOV R0, UR4 ;  /* 0x0000000400007c02 */ /* 0x008fce0008000f00 */
.L_x_162:
[----:B-1----:R1:W2:Y:S02]  /*a340*/  SYNCS.PHASECHK.TRANS64.TRYWAIT P0, [R0+URZ], R3 ;  /* 0x00000003000075a7 */ /* 0x0022a400080011ff */
[----:B--2---:R-:W-:Y:S05]  /*a350*/  @!P0 NANOSLEEP.SYNCS 0x989680 ;  /* 0x009896800000895d */ /* 0x004fea0003900000 */
[----:B------:R-:W2:Y:S02]  /*a360*/  @!P0 SYNCS.PHASECHK.TRANS64 P0, [R0+URZ], R3 ;  /* 0x00000003000085a7 */ /* 0x000ea400080010ff */
[----:B--2---:R-:W-:Y:S05]  /*a370*/  @!P0 BRA `(.L_x_162) ;  /* 0xfffffffc00f08947 */ /* 0x004fea000383ffff */
[----:B------:R-:W-:Y:S05]  /*a380*/  BRA `(.L_x_163) ;  /* 0xffffff8400447947 */ /* 0x000fea000383ffff */
.L_x_46:
[----:B---3--:R-:W-:-:S07]  /*a390*/  MOV R0, UR4 ;  /* 0x0000000400007c02 */ /* 0x008fce0008000f00 */
.L_x_164:
[----:B-1----:R1:W2:Y:S02]  /*a3a0*/  SYNCS.PHASECHK.TRANS64.TRYWAIT P0, [R0+URZ], R3 ;  /* 0x00000003000075a7 */ /* 0x0022a400080011ff */
[----:B--2---:R-:W-:Y:S05]  /*a3b0*/  @!P0 NANOSLEEP.SYNCS 0x989680 ;  /* 0x009896800000895d */ /* 0x004fea0003900000 */
[----:B------:R-:W2:Y:S02]  /*a3c0*/  @!P0 SYNCS.PHASECHK.TRANS64 P0, [R0+URZ], R3 ;  /* 0x00000003000085a7 */ /* 0x000ea400080010ff */
[----:B--2---:R-:W-:Y:S05]  /*a3d0*/  @!P0 BRA `(.L_x_164) ;  /* 0xfffffffc00f08947 */ /* 0x004fea000383ffff */
[----:B------:R-:W-:Y:S05]  /*a3e0*/  BRA `(.L_x_165) ;  /* 0xffffff8400507947 */ /* 0x000fea000383ffff */
.L_x_47:
[----:B---3--:R-:W-:-:S07]  /*a3f0*/  MOV R0, UR4 ;  /* 0x0000000400007c02 */ /* 0x008fce0008000f00 */
.L_x_166:
[----:B-1----:R1:W2:Y:S02]  /*a400*/  SYNCS.PHASECHK.TRANS64.TRYWAIT P0, [R0+URZ], R3 ;  /* 0x00000003000075a7 */ /* 0x0022a400080011ff */
[----:B--2---:R-:W-:Y:S05]  /*a410*/  @!P0 NANOSLEEP.SYNCS 0x989680 ;  /* 0x009896800000895d */ /* 0x004fea0003900000 */
[----:B------:R-:W2:Y:S02]  /*a420*/  @!P0 SYNCS.PHASECHK.TRANS64 P0, [R0+URZ], R3 ;  /* 0x00000003000085a7 */ /* 0x000ea400080010ff */
[----:B--2---:R-:W-:Y:S05]  /*a430*/  @!P0 BRA `(.L_x_166) ;  /* 0xfffffffc00f08947 */ /* 0x004fea000383ffff */
[----:B------:R-:W-:Y:S05]  /*a440*/  BRA `(.L_x_167) ;  /* 0xffffff84005c7947 */ /* 0x000fea000383ffff */
.L_x_48:
[----:B---3--:R-:W-:-:S07]  /*a450*/  MOV R0, UR4 ;  /* 0x0000000400007c02 */ /* 0x008fce0008000f00 */
.L_x_168:
[----:B-1----:R1:W2:Y:S02]  /*a460*/  SYNCS.PHASECHK.TRANS64.TRYWAIT P0, [R0+URZ], R3 ;  /* 0x00000003000075a7 */ /* 0x0022a400080011ff */
[----:B--2---:R-:W-:Y:S05]  /*a470*/  @!P0 NANOSLEEP.SYNCS 0x989680 ;  /* 0x009896800000895d */ /* 0x004fea0003900000 */
[----:B------:R-:W2:Y:S02]  /*a480*/  @!P0 SYNCS.PHASECHK.TRANS64 P0, [R0+URZ], R3 ;  /* 0x00000003000085a7 */ /* 0x000ea400080010ff */
[----:B--2---:R-:W-:Y:S05]  /*a490*/  @!P0 BRA `(.L_x_168) ;  /* 0xfffffffc00f08947 */ /* 0x004fea000383ffff */
[----:B------:R-:W-:Y:S05]  /*a4a0*/  BRA `(.L_x_169) ;  /* 0xffffff8400687947 */ /* 0x000fea000383ffff */
.L_x_49:
[----:B---3--:R-:W-:-:S07]  /*a4b0*/  MOV R0, UR4 ;  /* 0x0000000400007c02 */ /* 0x008fce0008000f00 */
.L_x_170:
[----:B-1----:R1:W2:Y:S02]  /*a4c0*/  SYNCS.PHASECHK.TRANS64.TRYWAIT P0, [R0+URZ], R3 ;  /* 0x00000003000075a7 */ /* 0x0022a400080011ff */
[----:B--2---:R-:W-:Y:S05]  /*a4d0*/  @!P0 NANOSLEEP.SYNCS 0x989680 ;  /* 0x009896800000895d */ /* 0x004fea0003900000 */
[----:B------:R-:W2:Y:S02]  /*a4e0*/  @!P0 SYNCS.PHASECHK.TRANS64 P0, [R0+URZ], R3 ;  /* 0x00000003000085a7 */ /* 0x000ea400080010ff */
[----:B--2---:R-:W-:Y:S05]  /*a4f0*/  @!P0 BRA `(.L_x_170) ;  /* 0xfffffffc00f08947 */ /* 0x004fea000383ffff */
[----:B------:R-:W-:Y:S05]  /*a500*/  BRA `(.L_x_171) ;  /* 0xffffff8400747947 */ /* 0x000fea000383ffff */
.L_x_50:
[----:B---3--:R-:W-:-:S07]  /*a510*/  MOV R0, UR4 ;  /* 0x0000000400007c02 */ /* 0x008fce0008000f00 */
.L_x_172:
[----:B-1----:R1:W2:Y:S02]  /*a520*/  SYNCS.PHASECHK.TRANS64.TRYWAIT P0, [R0+URZ], R3 ;  /* 0x00000003000075a7 */ /* 0x0022a400080011ff */
[----:B--2---:R-:W-:Y:S05]  /*a530*/  @!P0 NANOSLEEP.SYNCS 0x989680 ;  /* 0x009896800000895d */ /* 0x004fea0003900000 */
[----:B------:R-:W2:Y:S02]  /*a540*/  @!P0 SYNCS.PHASECHK.TRANS64 P0, [R0+URZ], R3 ;  /* 0x00000003000085a7 */ /* 0x000ea400080010ff */
[----:B--2---:R-:W-:Y:S05]  /*a550*/  @!P0 BRA `(.L_x_172) ;  /* 0xfffffffc00f08947 */ /* 0x004fea000383ffff */
[----:B------:R-:W-:Y:S05]  /*a560*/  BRA `(.L_x_173) ;  /* 0xffffff8400807947 */ /* 0x000fea000383ffff */
.L_x_51:
[----:B---3--:R-:W-:-:S07]  /*a570*/  MOV R0, UR4 ;  /* 0x0000000400007c02 */ /* 0x008fce0008000f00 */
.L_x_174:
[----:B-1----:R1:W2:Y:S02]  /*a580*/  SYNCS.PHASECHK.TRANS64.TRYWAIT P0, [R0+URZ], R3 ;  /* 0x00000003000075a7 */ /* 0x0022a400080011ff */
[----:B--2---:R-:W-:Y:S05]  /*a590*/  @!P0 NANOSLEEP.SYNCS 0x989680 ;  /* 0x009896800000895d */ /* 0x004fea0003900000 */
[----:B------:R-:W2:Y:S02]  /*a5a0*/  @!P0 SYNCS.PHASECHK.TRANS64 P0, [R0+URZ], R3 ;  /* 0x00000003000085a7 */ /* 0x000ea400080010ff */
[----:B--2---:R-:W-:Y:S05]  /*a5b0*/  @!P0 BRA `(.L_x_174) ;  /* 0xfffffffc00f08947 */ /* 0x004fea000383ffff */
[----:B------:R-:W-:Y:S05]  /*a5c0*/  BRA `(.L_x_175) ;  /* 0xffffff84008c7947 */ /* 0x000fea000383ffff */
.L_x_52:
[----:B---3--:R-:W-:-:S07]  /*a5d0*/  MOV R0, UR4 ;  /* 0x0000000400007c02 */ /* 0x008fce0008000f00 */
.L_x_176:
[----:B-1----:R1:W2:Y:S02]  /*a5e0*/  SYNCS.PHASECHK.TRANS64.TRYWAIT P0, [R0+URZ], R3 ;  /* 0x00000003000075a7 */ /* 0x0022a400080011ff */
[----:B--2---:R-:W-:Y:S05]  /*a5f0*/  @!P0 NANOSLEEP.SYNCS 0x989680 ;  /* 0x009896800000895d */ /* 0x004fea0003900000 */
[----:B------:R-:W2:Y:S02]  /*a600*/  @!P0 SYNCS.PHASECHK.TRANS64 P0, [R0+URZ], R3 ;  /* 0x00000003000085a7 */ /* 0x000ea400080010ff */
[----:B--2---:R-:W-:Y:S05]  /*a610*/  @!P0 BRA `(.L_x_176) ;  /* 0xfffffffc00f08947 */ /* 0x004fea000383ffff */
[----:B------:R-:W-:Y:S05]  /*a620*/  BRA `(.L_x_177) ;  /* 0xffffff8400987947 */ /* 0x000fea000383ffff */
.L_x_53:
[----:B---3--:R-:W-:-:S07]  /*a630*/  MOV R0, UR4 ;  /* 0x0000000400007c02 */ /* 0x008fce0008000f00 */
.L_x_178:
[----:B-1----:R1:W2:Y:S02]  /*a640*/  SYNCS.PHASECHK.TRANS64.TRYWAIT P0, [R0+URZ], R3 ;  /* 0x00000003000075a7 */ /* 0x0022a400080011ff */
[----:B--2---:R-:W-:Y:S05]  /*a650*/  @!P0 NANOSLEEP.SYNCS 0x989680 ;  /* 0x009896800000895d */ /* 0x004fea0003900000 */
[----:B------:R-:W2:Y:S02]  /*a660*/  @!P0 SYNCS.PHASECHK.TRANS64 P0, [R0+URZ], R3 ;  /* 0x00000003000085a7 */ /* 0x000ea400080010ff */
[----:B--2---:R-:W-:Y:S05]  /*a670*/  @!P0 BRA `(.L_x_178) ;  /* 0xfffffffc00f08947 */ /* 0x004fea000383ffff */
[----:B------:R-:W-:Y:S05]  /*a680*/  BRA `(.L_x_179) ;  /* 0xffffff8400a47947 */ /* 0x000fea000383ffff */
.L_x_54:
[----:B---3--:R-:W-:-:S07]  /*a690*/  MOV R0, UR4 ;  /* 0x0000000400007c02 */ /* 0x008fce0008000f00 */
.L_x_180:
[----:B-1----:R1:W2:Y:S02]  /*a6a0*/  SYNCS.PHASECHK.TRANS64.TRYWAIT P0, [R0+URZ], R3 ;  /* 0x00000003000075a7 */ /* 0x0022a400080011ff */
[----:B--2---:R-:W-:Y:S05]  /*a6b0*/  @!P0 NANOSLEEP.SYNCS 0x989680 ;  /* 0x009896800000895d */ /* 0x004fea0003900000 */
[----:B------:R-:W2:Y:S02]  /*a6c0*/  @!P0 SYNCS.PHASECHK.TRANS64 P0, [R0+URZ], R3 ;  /* 0x00000003000085a7 */ /* 0x000ea400080010ff */
[----:B--2---:R-:W-:Y:S05]  /*a6d0*/  @!P0 BRA `(.L_x_180) ;  /* 0xfffffffc00f08947 */ /* 0x004fea000383ffff */
[----:B------:R-:W-:Y:S05]  /*a6e0*/  BRA `(.L_x_181) ;  /* 0xffffff8400b07947 */ /* 0x000fea000383ffff */
.L_x_55:
[----:B---3--:R-:W-:-:S07]  /*a6f0*/  MOV R0, UR4 ;  /* 0x0000000400007c02 */ /* 0x008fce0008000f00 */
.L_x_182:
[----:B-1----:R1:W2:Y:S02]  /*a700*/  SYNCS.PHASECHK.TRANS64.TRYWAIT P0, [R0+URZ], R3 ;  /* 0x00000003000075a7 */ /* 0x0022a400080011ff */
[----:B--2---:R-:W-:Y:S05]  /*a710*/  @!P0 NANOSLEEP.SYNCS 0x989680 ;  /* 0x009896800000895d */ /* 0x004fea0003900000 */
[----:B------:R-:W2:Y:S02]  /*a720*/  @!P0 SYNCS.PHASECHK.TRANS64 P0, [R0+URZ], R3 ;  /* 0x00000003000085a7 */ /* 0x000ea400080010ff */
[----:B--2---:R-:W-:Y:S05]  /*a730*/  @!P0 BRA `(.L_x_182) ;  /* 0xfffffffc00f08947 */ /* 0x004fea000383ffff */
[----:B------:R-:W-:Y:S05]  /*a740*/  BRA `(.L_x_183) ;  /* 0xffffff8400bc7947 */ /* 0x000fea000383ffff */
.L_x_56:
[----:B---3--:R-:W-:-:S07]  /*a750*/  MOV R0, UR4 ;  /* 0x0000000400007c02 */ /* 0x008fce0008000f00 */
.L_x_184:
[----:B-1----:R1:W2:Y:S02]  /*a760*/  SYNCS.PHASECHK.TRANS64.TRYWAIT P0, [R0+URZ], R3 ;  /* 0x00000003000075a7 */ /* 0x0022a400080011ff */
[----:B--2---:R-:W-:Y:S05]  /*a770*/  @!P0 NANOSLEEP.SYNCS 0x989680 ;  /* 0x009896800000895d */ /* 0x004fea0003900000 */
[----:B------:R-:W2:Y:S02]  /*a780*/  @!P0 SYNCS.PHASECHK.TRANS64 P0, [R0+URZ], R3 ;  /* 0x00000003000085a7 */ /* 0x000ea400080010ff */
[----:B--2---:R-:W-:Y:S05]  /*a790*/  @!P0 BRA `(.L_x_184) ;  /* 0xfffffffc00f08947 */ /* 0x004fea000383ffff */
[----:B------:R-:W-:Y:S05]  /*a7a0*/  BRA `(.L_x_185) ;  /* 0xffffff8400c87947 */ /* 0x000fea000383ffff */
.L_x_57:
[----:B---3--:R-:W-:-:S07]  /*a7b0*/  MOV R0, UR4 ;  /* 0x0000000400007c02 */ /* 0x008fce0008000f00 */
.L_x_186:
[----:B-1----:R1:W2:Y:S02]  /*a7c0*/  SYNCS.PHASECHK.TRANS64.TRYWAIT P0, [R0+URZ], R3 ;  /* 0x00000003000075a7 */ /* 0x0022a400080011ff */
[----:B--2---:R-:W-:Y:S05]  /*a7d0*/  @!P0 NANOSLEEP.SYNCS 0x989680 ;  /* 0x009896800000895d */ /* 0x004fea0003900000 */
[----:B------:R-:W2:Y:S02]  /*a7e0*/  @!P0 SYNCS.PHASECHK.TRANS64 P0, [R0+URZ], R3 ;  /* 0x00000003000085a7 */ /* 0x000ea400080010ff */
[----:B--2---:R-:W-:Y:S05]  /*a7f0*/  @!P0 BRA `(.L_x_186) ;  /* 0xfffffffc00f08947 */ /* 0x004fea000383ffff */
[----:B------:R-:W-:Y:S05]  /*a800*/  BRA `(.L_x_187) ;  /* 0xffffff8400d47947 */ /* 0x000fea000383ffff */
.L_x_58:
[----:B---3--:R-:W-:-:S07]  /*a810*/  MOV R0, UR4 ;  /* 0x0000000400007c02 */ /* 0x008fce0008000f00 */
.L_x_188:
[----:B-1----:R1:W2:Y:S02]  /*a820*/  SYNCS.PHASECHK.TRANS64.TRYWAIT P0, [R0+URZ], R3 ;  /* 0x00000003000075a7 */ /* 0x0022a400080011ff */
[----:B--2---:R-:W-:Y:S05]  /*a830*/  @!P0 NANOSLEEP.SYNCS 0x989680 ;  /* 0x009896800000895d */ /* 0x004fea0003900000 */
[----:B------:R-:W2:Y:S02]  /*a840*/  @!P0 SYNCS.PHASECHK.TRANS64 P0, [R0+URZ], R3 ;  /* 0x00000003000085a7 */ /* 0x000ea400080010ff */
[----:B--2---:R-:W-:Y:S05]  /*a850*/  @!P0 BRA `(.L_x_188) ;  /* 0xfffffffc00f08947 */ /* 0x004fea000383ffff */
[----:B------:R-:W-:Y:S05]  /*a860*/  BRA `(.L_x_189) ;  /* 0xffffff8400e07947 */ /* 0x000fea000383ffff */
.L_x_61:
[----:B-1----:R1:W2:Y:S02]  /*a870*/  SYNCS.PHASECHK.TRANS64.TRYWAIT P0, [R0+URZ+0x1b0], R4 ;  /* 0x0001b004000075a7 */ /* 0x0022a400080011ff */
[----:B--2---:R-:W-:Y:S05]  /*a880*/  @!P0 NANOSLEEP.SYNCS 0x989680 ;  /* 0x009896800000895d */ /* 0x004fea0003900000 */
[----:B------:R-:W2:Y:S02]  /*a890*/  @!P0 SYNCS.PHASECHK.TRANS64 P0, [R0+URZ+0x1b0], R4 ;  /* 0x0001b004000085a7 */ /* 0x000ea400080010ff */
[----:B--2---:R-:W-:Y:S05]  /*a8a0*/  @!P0 BRA `(.L_x_61) ;  /* 0xfffffffc00f08947 */ /* 0x004fea000383ffff */
[----:B------:R-:W-:Y:S05]  /*a8b0*/  BRA `(.L_x_190) ;  /* 0xffffff8800407947 */ /* 0x000fea000383ffff */
.L_x_62:
[----:B------:R-:W-:-:S07]  /*a8c0*/  MOV R0, UR5 ;  /* 0x0000000500007c02 */ /* 0x000fce0008000f00 */
.L_x_191:
[----:B-1----:R1:W2:Y:S02]  /*a8d0*/  SYNCS.PHASECHK.TRANS64.TRYWAIT P0, [R0+URZ+0x160], R5 ;  /* 0x00016005000075a7 */ /* 0x0022a400080011ff */
[----:B--2---:R-:W-:Y:S05]  /*a8e0*/  @!P0 NANOSLEEP.SYNCS 0x989680 ;  /* 0x009896800000895d */ /* 0x004fea0003900000 */
[----:B------:R-:W2:Y:S02]  /*a8f0*/  @!P0 SYNCS.PHASECHK.TRANS64 P0, [R0+URZ+0x160], R5 ;  /* 0x00016005000085a7 */ /* 0x000ea400080010ff */
[----:B--2---:R-:W-:Y:S05]  /*a900*/  @!P0 BRA `(.L_x_191) ;  /* 0xfffffffc00f08947 */ /* 0x004fea000383ffff */
[----:B------:R-:W-:Y:S05]  /*a910*/  BRA `(.L_x_192) ;  /* 0xffffff8800507947 */ /* 0x000fea000383ffff */
.L_x_63:
[----:B-1----:R1:W2:Y:S02]  /*a920*/  SYNCS.PHASECHK.TRANS64.TRYWAIT P1, [R0+URZ+0x150], R4 ;  /* 0x00015004000075a7 */ /* 0x0022a400080211ff */
[----:B--2---:R-:W-:Y:S05]  /*a930*/  @!P1 NANOSLEEP.SYNCS 0x989680 ;  /* 0x009896800000995d */ /* 0x004fea0003900000 */
[----:B------:R-:W2:Y:S02]  /*a940*/  @!P1 SYNCS.PHASECHK.TRANS64 P1, [R0+URZ+0x150], R4 ;  /* 0x00015004000095a7 */ /* 0x000ea400080210ff */
[----:B--2---:R-:W-:Y:S05]  /*a950*/  @!P1 BRA `(.L_x_63) ;  /* 0xfffffffc00f09947 */ /* 0x004fea000383ffff */
[----:B------:R-:W-:Y:S05]  /*a960*/  BRA `(.L_x_193) ;  /* 0xffffff8800807947 */ /* 0x000fea000383ffff */
.L_x_66:
[----:B------:R-:W-:-:S07]  /*a970*/  MOV R0, UR5 ;  /* 0x0000000500007c02 */ /* 0x000fce0008000f00 */
.L_x_194:
[----:B-1----:R1:W2:Y:S02]  /*a980*/  SYNCS.PHASECHK.TRANS64.TRYWAIT P0, [R0+URZ+0x160], R2 ;  /* 0x00016002000075a7 */ /* 0x0022a400080011ff */
[----:B--2---:R-:W-:Y:S05]  /*a990*/  @!P0 NANOSLEEP.SYNCS 0x989680 ;  /* 0x009896800000895d */ /* 0x004fea0003900000 */
[----:B------:R-:W2:Y:S02]  /*a9a0*/  @!P0 SYNCS.PHASECHK.TRANS64 P0, [R0+URZ+0x160], R2 ;  /* 0x00016002000085a7 */ /* 0x000ea400080010ff */
[----:B--2---:R-:W-:Y:S05]  /*a9b0*/  @!P0 BRA `(.L_x_194) ;  /* 0xfffffffc00f08947 */ /* 0x004fea000383ffff */
[----:B------:R-:W-:Y:S05]  /*a9c0*/  BRA `(.L_x_65) ;  /* 0xffffff8800d47947 */ /* 0x000fea000383ffff */
.L_x_75:
[----:B-1----:R-:W-:-:S04]  /*a9d0*/  MOV R4, UR6 ;  /* 0x0000000600047c02 */ /* 0x002fc80008000f00 */
[----:B------:R1:W2:Y:S03]  /*a9e0*/  SYNCS.PHASECHK.TRANS64.TRYWAIT P0, [R4+URZ+0x8], R5 ;  /* 0x00000805040075a7 */ /* 0x0002a600080011ff */
[----:B--2---:R-:W-:Y:S05]  /*a9f0*/  @!P0 NANOSLEEP.SYNCS 0x989680 ;  /* 0x009896800000895d */ /* 0x004fea0003900000 */
[----:B------:R-:W2:Y:S02]  /*aa00*/  @!P0 SYNCS.PHASECHK.TRANS64 P0, [R4+URZ+0x8], R5 ;  /* 0x00000805040085a7 */ /* 0x000ea400080010ff */
[----:B--2---:R-:W-:Y:S05]  /*aa10*/  @!P0 BRA `(.L_x_75) ;  /* 0xfffffffc00ec8947 */ /* 0x004fea000383ffff */
[----:B------:R-:W-:Y:S05]  /*aa20*/  BRA `(.L_x_74) ;  /* 0xffffff8c00887947 */ /* 0x000fea000383ffff */
.L_x_77:
[----:B------:R-:W-:Y:S01]  /*aa30*/  BSSY B0, `(.L_x_195) ;  /* 0x0000006000007945 */ /* 0x000fe20003800000 */
[----:B------:R-:W-:-:S07]  /*aa40*/  MOV R15, 0xffffffff ;  /* 0xffffffff000f7802 */ /* 0x000fce0000000f00 */
[----:B-1---5:R-:W-:Y:S05]  /*aa50*/  WARPSYNC.COLLECTIVE R15, `(.L_x_196) ;  /* 0x000000000f0c7348 */ /* 0x022fea0003c00000 */
[----:B------:R-:W-:Y:S02]  /*aa60*/  ELECT P6, UR79, PT ;  /* 0x00000000004f782f */ /* 0x000fe400038c0000 */
[----:B------:R-:W-:Y:S01]  /*aa70*/  MOV R14, UR79 ;  /* 0x0000004f000e7c02 */ /* 0x000fe20008000f00 */
[----:B-1---5:R-:W-:Y:S10]  /*aa80*/  ENDCOLLECTIVE ;  /* 0x000000000000791b */ /* 0x022ff40003800000 */
.L_x_196:
[----:B------:R-:W-:Y:S05]  /*aa90*/  BSYNC B0 ;  /* 0x0000000000007941 */ /* 0x000fea0003800000 */
.L_x_195:
[----:B------:R-:W-:Y:S05]  /*aaa0*/  BRA `(.L_x_197) ;  /* 0xffffff8c00b87947 */ /* 0x000fea000383ffff */
.L_x_79:
[----:B-1----:R-:W-:-:S04]  /*aab0*/  MOV R2, UR6 ;  /* 0x0000000600027c02 */ /* 0x002fc80008000f00 */
[----:B------:R1:W2:Y:S03]  /*aac0*/  SYNCS.PHASECHK.TRANS64.TRYWAIT P0, [R2+URZ+0x8], R3 ;  /* 0x00000803020075a7 */ /* 0x0002a600080011ff */
[----:B--2---:R-:W-:Y:S05]  /*aad0*/  @!P0 NANOSLEEP.SYNCS 0x989680 ;  /* 0x009896800000895d */ /* 0x004fea0003900000 */
[----:B------:R-:W2:Y:S02]  /*aae0*/  @!P0 SYNCS.PHASECHK.TRANS64 P0, [R2+URZ+0x8], R3 ;  /* 0x00000803020085a7 */ /* 0x000ea400080010ff */
[----:B--2---:R-:W-:Y:S05]  /*aaf0*/  @!P0 BRA `(.L_x_79) ;  /* 0xfffffffc00ec8947 */ /* 0x004fea000383ffff */
[----:B------:R-:W-:Y:S05]  /*ab00*/  BRA `(.L_x_78) ;  /* 0xffffff8c00bc7947 */ /* 0x000fea000383ffff */
.L_x_80:
[----:B-1----:R1:W2:Y:S02]  /*ab10*/  SYNCS.PHASECHK.TRANS64.TRYWAIT P0, [R0+URZ+0x150], R4 ;  /* 0x00015004000075a7 */ /* 0x0022a400080011ff */
[----:B--2---:R-:W-:Y:S05]  /*ab20*/  @!P0 NANOSLEEP.SYNCS 0x989680 ;  /* 0x009896800000895d */ /* 0x004fea0003900000 */
[----:B------:R-:W2:Y:S02]  /*ab30*/  @!P0 SYNCS.PHASECHK.TRANS64 P0, [R0+URZ+0x150], R4 ;  /* 0x00015004000085a7 */ /* 0x000ea400080010ff */
[----:B--2---:R-:W-:Y:S05]  /*ab40*/  @!P0 BRA `(.L_x_80) ;  /* 0xfffffffc00f08947 */ /* 0x004fea000383ffff */
[----:B------:R-:W-:Y:S05]  /*ab50*/  BRA `(.L_x_198) ;  /* 0xffffff9000987947 */ /* 0x000fea000383ffff */
.L_x_82:
[----:B------:R-:W-:-:S07]  /*ab60*/  MOV R0, UR10 ;  /* 0x0000000a00007c02 */ /* 0x000fce0008000f00 */
.L_x_199:
[----:B-1----:R1:W2:Y:S02]  /*ab70*/  SYNCS.PHASECHK.TRANS64.TRYWAIT P0, [R0+URZ+0x190], R4 ;  /* 0x00019004000075a7 */ /* 0x0022a400080011ff */
[----:B--2---:R-:W-:Y:S05]  /*ab80*/  @!P0 NANOSLEEP.SYNCS 0x989680 ;  /* 0x009896800000895d */ /* 0x004fea0003900000 */
[----:B------:R-:W2:Y:S02]  /*ab90*/  @!P0 SYNCS.PHASECHK.TRANS64 P0, [R0+URZ+0x190], R4 ;  /* 0x00019004000085a7 */ /* 0x000ea400080010ff */
[----:B--2---:R-:W-:Y:S05]  /*aba0*/  @!P0 BRA `(.L_x_199) ;  /* 0xfffffffc00f08947 */ /* 0x004fea000383ffff */
[----:B------:R-:W-:Y:S05]  /*abb0*/  BRA `(.L_x_200) ;  /* 0xffffff9000e47947 */ /* 0x000fea000383ffff */
.L_x_85:
[----:B------:R-:W-:Y:S07]  /*abc0*/  MOV R0, UR9 ;  /* 0x0000000900007c02 */ /* 0x000fee0008000f00 */
.L_x_201:
[----:B-1----:R1:W2:Y:S02]  /*abd0*/  SYNCS.PHASECHK.TRANS64.TRYWAIT P0, [R0+URZ], R4 ;  /* 0x00000004000075a7 */ /* 0x0022a400080011ff */
[----:B--2---:R-:W-:Y:S05]  /*abe0*/  @!P0 NANOSLEEP.SYNCS 0x989680 ;  /* 0x009896800000895d */ /* 0x004fea0003900000 */
[----:B------:R-:W2:Y:S02]  /*abf0*/  @!P0 SYNCS.PHASECHK.TRANS64 P0, [R0+URZ], R4 ;  /* 0x00000004000085a7 */ /* 0x000ea400080010ff */
[----:B--2---:R-:W-:Y:S05]  /*ac00*/  @!P0 BRA `(.L_x_201) ;  /* 0xfffffffc00f08947 */ /* 0x004fea000383ffff */
[----:B------:R-:W-:Y:S05]  /*ac10*/  BRA `(.L_x_84) ;  /* 0xffffff9000f87947 */ /* 0x000fea000383ffff */
.L_x_89:
[----:B-1----:R-:W-:-:S07]  /*ac20*/  MOV R0, UR7 ;  /* 0x0000000700007c02 */ /* 0x002fce0008000f00 */
.L_x_202:
[----:B-1----:R1:W2:Y:S02]  /*ac30*/  SYNCS.PHASECHK.TRANS64.TRYWAIT P0, [R0+URZ], R2 ;  /* 0x00000002000075a7 */ /* 0x0022a400080011ff */
[----:B--2---:R-:W-:Y:S05]  /*ac40*/  @!P0 NANOSLEEP.SYNCS 0x989680 ;  /* 0x009896800000895d */ /* 0x004fea0003900000 */
[----:B------:R-:W2:Y:S02]  /*ac50*/  @!P0 SYNCS.PHASECHK.TRANS64 P0, [R0+URZ], R2 ;  /* 0x00000002000085a7 */ /* 0x000ea400080010ff */
[----:B--2---:R-:W-:Y:S05]  /*ac60*/  @!P0 BRA `(.L_x_202) ;  /* 0xfffffffc00f08947 */ /* 0x004fea000383ffff */
[----:B------:R-:W-:Y:S05]  /*ac70*/  BRA `(.L_x_203) ;  /* 0xffffff9400c47947 */ /* 0x000fea000383ffff */
.L_x_90:
[----:B------:R-:W-:-:S07]  /*ac80*/  MOV R0, UR7 ;  /* 0x0000000700007c02 */ /* 0x000fce0008000f00 */
.L_x_204:
[----:B-1----:R1:W2:Y:S02]  /*ac90*/  SYNCS.PHASECHK.TRANS64.TRYWAIT P0, [R0+URZ], R3 ;  /* 0x00000003000075a7 */ /* 0x0022a400080011ff */
[----:B--2---:R-:W-:Y:S05]  /*aca0*/  @!P0 NANOSLEEP.SYNCS 0x989680 ;  /* 0x009896800000895d */ /* 0x004fea0003900000 */
[----:B------:R-:W2:Y:S02]  /*acb0*/  @!P0 SYNCS.PHASECHK.TRANS64 P0, [R0+URZ], R3 ;  /* 0x00000003000085a7 */ /* 0x000ea400080010ff */
[----:B--2---:R-:W-:Y:S05]  /*acc0*/  @!P0 BRA `(.L_x_204) ;  /* 0xfffffffc00f08947 */ /* 0x004fea000383ffff */
[----:B------:R-:W-:Y:S05]  /*acd0*/  BRA `(.L_x_205) ;  /* 0xffffff9400d07947 */ /* 0x000fea000383ffff */
.L_x_91:
[----:B------:R-:W-:-:S07]  /*ace0*/  MOV R0, UR7 ;  /* 0x0000000700007c02 */ /* 0x000fce0008000f00 */
.L_x_206:
[----:B-1----:R1:W2:Y:S02]  /*acf0*/  SYNCS.PHASECHK.TRANS64.TRYWAIT P0, [R0+URZ], R3 ;  /* 0x00000003000075a7 */ /* 0x0022a400080011ff */
[----:B--2---:R-:W-:Y:S05]  /*ad00*/  @!P0 NANOSLEEP.SYNCS 0x989680 ;  /* 0x009896800000895d */ /* 0x004fea0003900000 */
[----:B------:R-:W2:Y:S02]  /*ad10*/  @!P0 SYNCS.PHASECHK.TRANS64 P0, [R0+URZ], R3 ;  /* 0x00000003000085a7 */ /* 0x000ea400080010ff */
[----:B--2---:R-:W-:Y:S05]  /*ad20*/  @!P0 BRA `(.L_x_206) ;  /* 0xfffffffc00f08947 */ /* 0x004fea000383ffff */
[----:B------:R-:W-:Y:S05]  /*ad30*/  BRA `(.L_x_207) ;  /* 0xffffff9400dc7947 */ /* 0x000fea000383ffff */
.L_x_94:
[----:B------:R-:W-:-:S07]  /*ad40*/  MOV R0, UR8 ;  /* 0x0000000800007c02 */ /* 0x000fce0008000f00 */
.L_x_208:
[----:B-1----:R1:W2:Y:S02]  /*ad50*/  SYNCS.PHASECHK.TRANS64.TRYWAIT P1, [R0+URZ+0x1d0], R2 ;  /* 0x0001d002000075a7 */ /* 0x0022a400080211ff */
[----:B--2---:R-:W-:Y:S05]  /*ad60*/  @!P1 NANOSLEEP.SYNCS 0x989680 ;  /* 0x009896800000995d */ /* 0x004fea0003900000 */
[----:B------:R-:W2:Y:S02]  /*ad70*/  @!P1 SYNCS.PHASECHK.TRANS64 P1, [R0+URZ+0x1d0], R2 ;  /* 0x0001d002000095a7 */ /* 0x000ea400080210ff */
[----:B--2---:R-:W-:Y:S05]  /*ad80*/  @!P1 BRA `(.L_x_208) ;  /* 0xfffffffc00f09947 */ /* 0x004fea000383ffff */
[----:B------:R-:W-:Y:S05]  /*ad90*/  BRA `(.L_x_209) ;  /* 0xffffff9800287947 */ /* 0x000fea000383ffff */
.L_x_99:
[----:B--2---:R2:W4:Y:S02]  /*ada0*/  SYNCS.PHASECHK.TRANS64.TRYWAIT P0, [R0+URZ+0x150], R2 ;  /* 0x00015002000075a7 */ /* 0x00452400080011ff */
[----:B----4-:R-:W-:Y:S05]  /*adb0*/  @!P0 NANOSLEEP.SYNCS 0x989680 ;  /* 0x009896800000895d */ /* 0x010fea0003900000 */
[----:B------:R-:W4:Y:S02]  /*adc0*/  @!P0 SYNCS.PHASECHK.TRANS64 P0, [R0+URZ+0x150], R2 ;  /* 0x00015002000085a7 */ /* 0x000f2400080010ff */
[----:B----4-:R-:W-:Y:S05]  /*add0*/  @!P0 BRA `(.L_x_99) ;  /* 0xfffffffc00f08947 */ /* 0x010fea000383ffff */
[----:B------:R-:W-:Y:S05]  /*ade0*/  BRA `(.L_x_210) ;  /* 0xffffff9c003c7947 */ /* 0x000fea000383ffff */
.L_x_102:
[----:B------:R-:W-:Y:S07]  /*adf0*/  MOV R0, UR7 ;  /* 0x0000000700007c02 */ /* 0x000fee0008000f00 */
.L_x_211:
[----:B--2---:R2:W4:Y:S02]  /*ae00*/  SYNCS.PHASECHK.TRANS64.TRYWAIT P0, [R0+URZ+0x148], R2 ;  /* 0x00014802000075a7 */ /* 0x00452400080011ff */
[----:B----4-:R-:W-:Y:S05]  /*ae10*/  @!P0 NANOSLEEP.SYNCS 0x989680 ;  /* 0x009896800000895d */ /* 0x010fea0003900000 */
[----:B------:R-:W4:Y:S02]  /*ae20*/  @!P0 SYNCS.PHASECHK.TRANS64 P0, [R0+URZ+0x148], R2 ;  /* 0x00014802000085a7 */ /* 0x000f2400080010ff */
[----:B----4-:R-:W-:Y:S05]  /*ae30*/  @!P0 BRA `(.L_x_211) ;  /* 0xfffffffc00f08947 */ /* 0x010fea000383ffff */
[----:B------:R-:W-:Y:S05]  /*ae40*/  BRA `(.L_x_101) ;  /* 0xffffffa0001c7947 */ /* 0x000fea000383ffff */
.L_x_105:
[----:B------:R-:W-:Y:S07]  /*ae50*/  MOV R0, UR7 ;  /* 0x0000000700007c02 */ /* 0x000fee0008000f00 */
.L_x_212:
[----:B-1----:R1:W2:Y:S02]  /*ae60*/  SYNCS.PHASECHK.TRANS64.TRYWAIT P0, [R0+URZ+0x120], R14 ;  /* 0x0001200e000075a7 */ /* 0x0022a400080011ff */
[----:B--2---:R-:W-:Y:S05]  /*ae70*/  @!P0 NANOSLEEP.SYNCS 0x989680 ;  /* 0x009896800000895d */ /* 0x004fea0003900000 */
[----:B------:R-:W2:Y:S02]  /*ae80*/  @!P0 SYNCS.PHASECHK.TRANS64 P0, [R0+URZ+0x120], R14 ;  /* 0x0001200e000085a7 */ /* 0x000ea400080010ff */
[----:B--2---:R-:W-:Y:S05]  /*ae90*/  @!P0 BRA `(.L_x_212) ;  /* 0xfffffffc00f08947 */ /* 0x004fea000383ffff */
[----:B------:R-:W-:Y:S05]  /*aea0*/  BRA `(.L_x_213) ;  /* 0xffffffa000947947 */ /* 0x000fea000383ffff */
.L_x_106:
[----:B------:R-:W-:Y:S07]  /*aeb0*/  MOV R0, UR7 ;  /* 0x0000000700007c02 */ /* 0x000fee0008000f00 */
.L_x_214:
[----:B-1----:R1:W2:Y:S02]  /*aec0*/  SYNCS.PHASECHK.TRANS64.TRYWAIT P0, [R0+URZ+0x128], R14 ;  /* 0x0001280e000075a7 */ /* 0x0022a400080011ff */
[----:B--2---:R-:W-:Y:S05]  /*aed0*/  @!P0 NANOSLEEP.SYNCS 0x989680 ;  /* 0x009896800000895d */ /* 0x004fea0003900000 */
[----:B------:R-:W2:Y:S02]  /*aee0*/  @!P0 SYNCS.PHASECHK.TRANS64 P0, [R0+URZ+0x128], R14 ;  /* 0x0001280e000085a7 */ /* 0x000ea400080010ff */
[----:B--2---:R-:W-:Y:S05]  /*aef0*/  @!P0 BRA `(.L_x_214) ;  /* 0xfffffffc00f08947 */ /* 0x004fea000383ffff */
[----:B------:R-:W-:Y:S05]  /*af00*/  BRA `(.L_x_215) ;  /* 0xffffffa000ec7947 */ /* 0x000fea000383ffff */
.L_x_107:
[----:B------:R-:W-:Y:S07]  /*af10*/  MOV R0, UR7 ;  /* 0x0000000700007c02 */ /* 0x000fee0008000f00 */
.L_x_216:
[----:B-1----:R1:W2:Y:S02]  /*af20*/  SYNCS.PHASECHK.TRANS64.TRYWAIT P0, [R0+URZ+0x130], R14 ;  /* 0x0001300e000075a7 */ /* 0x0022a400080011ff */
[----:B--2---:R-:W-:Y:S05]  /*af30*/  @!P0 NANOSLEEP.SYNCS 0x989680 ;  /* 0x009896800000895d */ /* 0x004fea0003900000 */
[----:B------:R-:W2:Y:S02]  /*af40*/  @!P0 SYNCS.PHASECHK.TRANS64 P0, [R0+URZ+0x130], R14 ;  /* 0x0001300e000085a7 */ /* 0x000ea400080010ff */
[----:B--2---:R-:W-:Y:S05]  /*af50*/  @!P0 BRA `(.L_x_216) ;  /* 0xfffffffc00f08947 */ /* 0x004fea000383ffff */
[----:B------:R-:W-:Y:S05]  /*af60*/  BRA `(.L_x_217) ;  /* 0xffffffa400487947 */ /* 0x000fea000383ffff */
.L_x_108:
[----:B------:R-:W-:Y:S07]  /*af70*/  MOV R0, UR7 ;  /* 0x0000000700007c02 */ /* 0x000fee0008000f00 */
.L_x_218:
[----:B-1----:R1:W2:Y:S02]  /*af80*/  SYNCS.PHASECHK.TRANS64.TRYWAIT P0, [R0+URZ+0x138], R14 ;  /* 0x0001380e000075a7 */ /* 0x0022a400080011ff */
[----:B--2---:R-:W-:Y:S05]  /*af90*/  @!P0 NANOSLEEP.SYNCS 0x989680 ;  /* 0x009896800000895d */ /* 0x004fea0003900000 */
[----:B------:R-:W2:Y:S02]  /*afa0*/  @!P0 SYNCS.PHASECHK.TRANS64 P0, [R0+URZ+0x138], R14 ;  /* 0x0001380e000085a7 */ /* 0x000ea400080010ff */
[----:B--2---:R-:W-:Y:S05]  /*afb0*/  @!P0 BRA `(.L_x_218) ;  /* 0xfffffffc00f08947 */ /* 0x004fea000383ffff */
[----:B------:R-:W-:Y:S05]  /*afc0*/  BRA `(.L_x_219) ;  /* 0xffffffa400e87947 */ /* 0x000fea000383ffff */
.L_x_110:
[----:B------:R-:W-:-:S07]  /*afd0*/  MOV R0, UR7 ;  /* 0x0000000700007c02 */ /* 0x000fce0008000f00 */
.L_x_220:
[----:B-1----:R1:W4:Y:S02]  /*afe0*/  SYNCS.PHASECHK.TRANS64.TRYWAIT P0, [R0+URZ+0x120], R2 ;  /* 0x00012002000075a7 */ /* 0x00232400080011ff */
[----:B----4-:R-:W-:Y:S05]  /*aff0*/  @!P0 NANOSLEEP.SYNCS 0x989680 ;  /* 0x009896800000895d */ /* 0x010fea0003900000 */
[----:B------:R-:W4:Y:S02]  /*b000*/  @!P0 SYNCS.PHASECHK.TRANS64 P0, [R0+URZ+0x120], R2 ;  /* 0x00012002000085a7 */ /* 0x000f2400080010ff */
[----:B----4-:R-:W-:Y:S05]  /*b010*/  @!P0 BRA `(.L_x_220) ;  /* 0xfffffffc00f08947 */ /* 0x010fea000383ffff */
[----:B------:R-:W-:Y:S05]  /*b020*/  BRA `(.L_x_221) ;  /* 0xffffffa800707947 */ /* 0x000fea000383ffff */
.L_x_111:
[----:B-1----:R-:W-:-:S07]  /*b030*/  MOV R0, UR7 ;  /* 0x0000000700007c02 */ /* 0x002fce0008000f00 */
.L_x_222:
[----:B-1----:R1:W4:Y:S02]  /*b040*/  SYNCS.PHASECHK.TRANS64.TRYWAIT P0, [R0+URZ+0x128], R2 ;  /* 0x00012802000075a7 */ /* 0x00232400080011ff */
[----:B----4-:R-:W-:Y:S05]  /*b050*/  @!P0 NANOSLEEP.SYNCS 0x989680 ;  /* 0x009896800000895d */ /* 0x010fea0003900000 */
[----:B------:R-:W4:Y:S02]  /*b060*/  @!P0 SYNCS.PHASECHK.TRANS64 P0, [R0+URZ+0x128], R2 ;  /* 0x00012802000085a7 */ /* 0x000f2400080010ff */
[----:B----4-:R-:W-:Y:S05]  /*b070*/  @!P0 BRA `(.L_x_222) ;  /* 0xfffffffc00f08947 */ /* 0x010fea000383ffff */
[----:B------:R-:W-:Y:S05]  /*b080*/  BRA `(.L_x_223) ;  /* 0xffffffa800607947 */ /* 0x000fea000383ffff */
.L_x_112:
[----:B-1----:R-:W-:-:S07]  /*b090*/  MOV R0, UR7 ;  /* 0x0000000700007c02 */ /* 0x002fce0008000f00 */
.L_x_224:
[----:B-1----:R1:W4:Y:S02]  /*b0a0*/  SYNCS.PHASECHK.TRANS64.TRYWAIT P0, [R0+URZ+0x130], R2 ;  /* 0x00013002000075a7 */ /* 0x00232400080011ff */
[----:B----4-:R-:W-:Y:S05]  /*b0b0*/  @!P0 NANOSLEEP.SYNCS 0x989680 ;  /* 0x009896800000895d */ /* 0x010fea0003900000 */
[----:B------:R-:W4:Y:S02]  /*b0c0*/  @!P0 SYNCS.PHASECHK.TRANS64 P0, [R0+URZ+0x130], R2 ;  /* 0x00013002000085a7 */ /* 0x000f2400080010ff */
[----:B----4-:R-:W-:Y:S05]  /*b0d0*/  @!P0 BRA `(.L_x_224) ;  /* 0xfffffffc00f08947 */ /* 0x010fea000383ffff */
[----:B------:R-:W-:Y:S05]  /*b0e0*/  BRA `(.L_x_225) ;  /* 0xffffffa800507947 */ /* 0x000fea000383ffff */
.L_x_114:
[----:B--2---:R2:W3:Y:S02]  /*b0f0*/  SYNCS.PHASECHK.TRANS64.TRYWAIT P0, [R0+URZ+0x150], R2 ;  /* 0x00015002000075a7 */ /* 0x0044e400080011ff */
[----:B---3--:R-:W-:Y:S05]  /*b100*/  @!P0 NANOSLEEP.SYNCS 0x989680 ;  /* 0x009896800000895d */ /* 0x008fea0003900000 */
[----:B------:R-:W3:Y:S02]  /*b110*/  @!P0 SYNCS.PHASECHK.TRANS64 P0, [R0+URZ+0x150], R2 ;  /* 0x00015002000085a7 */ /* 0x000ee400080010ff */
[----:B---3--:R-:W-:Y:S05]  /*b120*/  @!P0 BRA `(.L_x_114) ;  /* 0xfffffffc00f08947 */ /* 0x008fea000383ffff */
[----:B------:R-:W-:Y:S05]  /*b130*/  BRA `(.L_x_226) ;  /* 0xffffffac00187947 */ /* 0x000fea000383ffff */
.L_x_125:
[----:B-1----:R1:W2:Y:S02]  /*b140*/  SYNCS.PHASECHK.TRANS64.TRYWAIT P1, [R3+URZ+0x100], R0 ;  /* 0x00010000030075a7 */ /* 0x0022a400080211ff */
[----:B--2---:R-:W-:Y:S05]  /*b150*/  @!P1 NANOSLEEP.SYNCS 0x989680 ;  /* 0x009896800000995d */ /* 0x004fea0003900000 */
[----:B------:R-:W2:Y:S02]  /*b160*/  @!P1 SYNCS.PHASECHK.TRANS64 P1, [R3+URZ+0x100], R0 ;  /* 0x00010000030095a7 */ /* 0x000ea400080210ff */
[----:B--2---:R-:W-:Y:S05]  /*b170*/  @!P1 BRA `(.L_x_125) ;  /* 0xfffffffc00f09947 */ /* 0x004fea000383ffff */
[----:B------:R-:W-:Y:S05]  /*b180*/  BRA `(.L_x_124) ;  /* 0xffffffb800307947 */ /* 0x000fea000383ffff */
.L_x_127:
[----:B-1----:R1:W2:Y:S02]  /*b190*/  SYNCS.PHASECHK.TRANS64.TRYWAIT P0, [R111+URZ+0x170], R4 ;  /* 0x000170046f0075a7 */ /* 0x0022a400080011ff */
[----:B--2---:R-:W-:Y:S05]  /*b1a0*/  @!P0 NANOSLEEP.SYNCS 0x989680 ;  /* 0x009896800000895d */ /* 0x004fea0003900000 */
[----:B------:R-:W2:Y:S02]  /*b1b0*/  @!P0 SYNCS.PHASECHK.TRANS64 P0, [R111+URZ+0x170], R4 ;  /* 0x000170046f0085a7 */ /* 0x000ea400080010ff */
[----:B--2---:R-:W-:Y:S05]  /*b1c0*/  @!P0 BRA `(.L_x_127) ;  /* 0xfffffffc00f08947 */ /* 0x004fea000383ffff */
[----:B------:R-:W-:Y:S05]  /*b1d0*/  BRA `(.L_x_126) ;  /* 0xffffffb800847947 */ /* 0x000fea000383ffff */
.L_x_135:
[----:B--2---:R2:W3:Y:S02]  /*b1e0*/  SYNCS.PHASECHK.TRANS64.TRYWAIT P0, [R0+URZ+0x100], R3 ;  /* 0x00010003000075a7 */ /* 0x0044e400080011ff */
[----:B---3--:R-:W-:Y:S05]  /*b1f0*/  @!P0 NANOSLEEP.SYNCS 0x989680 ;  /* 0x009896800000895d */ /* 0x008fea0003900000 */
[----:B------:R-:W3:Y:S02]  /*b200*/  @!P0 SYNCS.PHASECHK.TRANS64 P0, [R0+URZ+0x100], R3 ;  /* 0x00010003000085a7 */ /* 0x000ee400080010ff */
[----:B---3--:R-:W-:Y:S05]  /*b210*/  @!P0 BRA `(.L_x_135) ;  /* 0xfffffffc00f08947 */ /* 0x008fea000383ffff */
[----:B------:R-:W-:Y:S05]  /*b220*/  BRA `(.L_x_134) ;  /* 0xffffffc400887947 */ /* 0x000fea000383ffff */
.L_x_143:
[----:B--2---:R2:W3:Y:S02]  /*b230*/  SYNCS.PHASECHK.TRANS64.TRYWAIT P0, [R0+URZ+0x100], R4 ;  /* 0x00010004000075a7 */ /* 0x0044e400080011ff */
[----:B---3--:R-:W-:Y:S05]  /*b240*/  @!P0 NANOSLEEP.SYNCS 0x989680 ;  /* 0x009896800000895d */ /* 0x008fea0003900000 */
[----:B------:R-:W3:Y:S02]  /*b250*/  @!P0 SYNCS.PHASECHK.TRANS64 P0, [R0+URZ+0x100], R4 ;  /* 0x00010004000085a7 */ /* 0x000ee400080010ff */
[----:B---3--:R-:W-:Y:S05]  /*b260*/  @!P0 BRA `(.L_x_143) ;  /* 0xfffffffc00f08947 */ /* 0x008fea000383ffff */
[----:B------:R-:W-:Y:S05]  /*b270*/  BRA `(.L_x_142) ;  /* 0xffffffd000dc7947 */ /* 0x000fea000383ffff */
.L_x_151:
[----:B--2---:R2:W3:Y:S02]  /*b280*/  SYNCS.PHASECHK.TRANS64.TRYWAIT P0, [R0+URZ+0x100], R4 ;  /* 0x00010004000075a7 */ /* 0x0044e400080011ff */
[----:B---3--:R-:W-:Y:S05]  /*b290*/  @!P0 NANOSLEEP.SYNCS 0x989680 ;  /* 0x009896800000895d */ /* 0x008fea0003900000 */
[----:B------:R-:W3:Y:S02]  /*b2a0*/  @!P0 SYNCS.PHASECHK.TRANS64 P0, [R0+URZ+0x100], R4 ;  /* 0x00010004000085a7 */ /* 0x000ee400080010ff */
[----:B---3--:R-:W-:Y:S05]  /*b2b0*/  @!P0 BRA `(.L_x_151) ;  /* 0xfffffffc00f08947 */ /* 0x008fea000383ffff */
[----:B------:R-:W-:Y:S05]  /*b2c0*/  BRA `(.L_x_150) ;  /* 0xffffffe000387947 */ /* 0x000fea000383ffff */
        .weak           $__internal_0_$__cuda_sm10x_tcgen05_guardrail_trap_col_being_dealloced_not_returned_by_alloc
        .type           $__internal_0_$__cuda_sm10x_tcgen05_guardrail_trap_col_being_dealloced_not_returned_by_alloc,@function
        .size           $__internal_0_$__cuda_sm10x_tcgen05_guardrail_trap_col_being_dealloced_not_returned_by_alloc,($__internal_1_$__cuda_sm10x_tcgen05_guardrail_trap_phase_invalid_during_alloc - $__internal_0_$__cuda_sm10x_tcgen05_guardrail_trap_col_being_dealloced_not_returned_by_alloc)
$__internal_0_$__cuda_sm10x_tcgen05_guardrail_trap_col_being_dealloced_not_returned_by_alloc:
[----:B------:R-:W-:Y:S05]  /*b2d0*/  BPT.TRAP 0x1 ;  /* 0x000000040000795c */ /* 0x000fea0000300000 */
[----:B------:R-:W-:-:S04]  /*b2e0*/  HFMA2 R3, -RZ, RZ, 0, 0 ;  /* 0x00000000ff037431 */ /* 0x000fc800000001ff */
[----:B------:R-:W-:Y:S05]  /*b2f0*/  RET.REL.NODEC R2 `(_ZN7cutlass13device_kernelINS_4gemm6kernel13GemmUniversalIN4cute5tupleIJiiiiEEENS1_10collective13CollectiveMmaINS1_35MainloopSm100TmaUmmaWarpSpecializedILi16ELi2ELi4ENS5_IJNS4_1CILi2EEENSA_ILi1EEESC_EEEEENS5_IJNSA_ILi128EEENSA_ILi256EEENSA_ILi64EEEEEENS_12float_e4m3_tENS5_IJlSC_lEEESJ_SK_NS4_8TiledMMAINS4_8MMA_AtomIJNS4_10MMA_TraitsINS4_25SM100_MMA_F8F6F4_2x1SM_SSEJSJ_SJ_fSF_SG_NS4_17integral_constantINS4_4UMMA5MajorELSR_0EEESS_NSP_INSQ_7ScaleInELST_0EEESU_EEEEEENS4_6LayoutINS5_IJSC_SC_SC_EEENS5_IJNSA_ILi0EEESZ_SZ_EEEEENS5_IJNS4_10UnderscoreES12_S12_EEEEENS4_18SM100_TMA_2SM_LOADENS4_14ComposedLayoutINS4_7SwizzleILi2ELi4ELi3EEENS4_18smem_ptr_flag_bitsILi8EEENSX_INS5_IJNSA_ILi8EEESH_EEENS5_IJSH_SC_EEEEEEEvNS4_8identityES15_S1F_vS1G_EENS_8epilogue10collective18CollectiveEpilogueINS1I_23Sm100TmaWarpSpecializedILi4ELi2ELi32ELb0ELb0EEEJNS5_IJSH_SG_SH_EEENS5_IJNSX_ISH_SC_EENSX_INS5_IJNSA_ILi32EEESB_EEENS5_IJSC_SF_EEEEEEEESJ_SK_SJ_SK_NS1I_6fusion15FusionCallbacksIS1M_NS1U_17LinearCombinationISJ_fSJ_fLNS_15FloatRoundStyleE2EEES1N_S1T_JEEENS4_5SM1004TMEM4LOAD26SM100_TMEM_LOAD_32dp32b32xENS4_13SM90_TMA_LOADENS16_INS17_ILi1ELi4ELi3EEES1A_NSX_INS5_IJS1B_S1P_EEENS5_IJS1P_SC_EEEEEEENS4_39AutoVectorizingCopyWithAssumedAlignmentILi128EEENS4_14SM90_TMA_STOREES29_S2B_S2B_EEEvvEEEEvNT_6ParamsE) ;  /* 0xffffff4c02407950 */ /* 0x000fea0003c3ffff */
        .weak           $__internal_1_$__cuda_sm10x_tcgen05_guardrail_trap_phase_invalid_during_alloc
        .type           $__internal_1_$__cuda_sm10x_tcgen05_guardrail_trap_phase_invalid_during_alloc,@function
        .size           $__internal_1_$__cuda_sm10x_tcgen05_guardrail_trap_phase_invalid_during_alloc,($__internal_2_$__cuda_sm10x_tcgen05_guardrail_trap_unallocated_columns_being_dealloced - $__internal_1_$__cuda_sm10x_tcgen05_guardrail_trap_phase_invalid_during_alloc)
$__internal_1_$__cuda_sm10x_tcgen05_guardrail_trap_phase_invalid_during_alloc:
[----:B------:R-:W-:Y:S05]  /*b300*/  BPT.TRAP 0x1 ;  /* 0x000000040000795c */ /* 0x000fea0000300000 */
[----:B------:R-:W-:-:S04]  /*b310*/  MOV R3, 0x0 ;  /* 0x0000000000037802 */ /* 0x000fc80000000f00 */
[----:B------:R-:W-:Y:S05]  /*b320*/  RET.REL.NODEC R2 `(_ZN7cutlass13device_kernelINS_4gemm6kernel13GemmUniversalIN4cute5tupleIJiiiiEEENS1_10collective13CollectiveMmaINS1_35MainloopSm100TmaUmmaWarpSpecializedILi16ELi2ELi4ENS5_IJNS4_1CILi2EEENSA_ILi1EEESC_EEEEENS5_IJNSA_ILi128EEENSA_ILi256EEENSA_ILi64EEEEEENS_12float_e4m3_tENS5_IJlSC_lEEESJ_SK_NS4_8TiledMMAINS4_8MMA_AtomIJNS4_10MMA_TraitsINS4_25SM100_MMA_F8F6F4_2x1SM_SSEJSJ_SJ_fSF_SG_NS4_17integral_constantINS4_4UMMA5MajorELSR_0EEESS_NSP_INSQ_7ScaleInELST_0EEESU_EEEEEENS4_6LayoutINS5_IJSC_SC_SC_EEENS5_IJNSA_ILi0EEESZ_SZ_EEEEENS5_IJNS4_10UnderscoreES12_S12_EEEEENS4_18SM100_TMA_2SM_LOADENS4_14ComposedLayoutINS4_7SwizzleILi2ELi4ELi3EEENS4_18smem_ptr_flag_bitsILi8EEENSX_INS5_IJNSA_ILi8EEESH_EEENS5_IJSH_SC_EEEEEEEvNS4_8identityES15_S1F_vS1G_EENS_8epilogue10collective18CollectiveEpilogueINS1I_23Sm100TmaWarpSpecializedILi4ELi2ELi32ELb0ELb0EEEJNS5_IJSH_SG_SH_EEENS5_IJNSX_ISH_SC_EENSX_INS5_IJNSA_ILi32EEESB_EEENS5_IJSC_SF_EEEEEEEESJ_SK_SJ_SK_NS1I_6fusion15FusionCallbacksIS1M_NS1U_17LinearCombinationISJ_fSJ_fLNS_15FloatRoundStyleE2EEES1N_S1T_JEEENS4_5SM1004TMEM4LOAD26SM100_TMEM_LOAD_32dp32b32xENS4_13SM90_TMA_LOADENS16_INS17_ILi1ELi4ELi3EEES1A_NSX_INS5_IJS1B_S1P_EEENS5_IJS1P_SC_EEEEEEENS4_39AutoVectorizingCopyWithAssumedAlignmentILi128EEENS4_14SM90_TMA_STOREES29_S2B_S2B_EEEvvEEEEvNT_6ParamsE) ;  /* 0xffffff4c02347950 */ /* 0x000fea0003c3ffff */
        .weak           $__internal_2_$__cuda_sm10x_tcgen05_guardrail_trap_unallocated_columns_being_dealloced
        .type           $__internal_2_$__cuda_sm10x_tcgen05_guardrail_trap_unallocated_columns_being_dealloced,@function
        .size           $__internal_2_$__cuda_sm10x_tcgen05_guardrail_trap_unallocated_columns_being_dealloced,(.L_x_228 - $__internal_2_$__cuda_sm10x_tcgen05_guardrail_trap_unallocated_columns_being_dealloced)
$__internal_2_$__cuda_sm10x_tcgen05_guardrail_trap_unallocated_columns_being_dealloced:
[----:B------:R-:W-:Y:S05]  /*b330*/  BPT.TRAP 0x1 ;  /* 0x000000040000795c */ /* 0x000fea0000300000 */
[----:B------:R-:W-:-:S04]  /*b340*/  HFMA2 R3, -RZ, RZ, 0, 0 ;  /* 0x00000000ff037431 */ /* 0x000fc800000001ff */
[----:B------:R-:W-:Y:S05]  /*b350*/  RET.REL.NODEC R2 `(_ZN7cutlass13device_kernelINS_4gemm6kernel13GemmUniversalIN4cute5tupleIJiiiiEEENS1_10collective13CollectiveMmaINS1_35MainloopSm100TmaUmmaWarpSpecializedILi16ELi2ELi4ENS5_IJNS4_1CILi2EEENSA_ILi1EEESC_EEEEENS5_IJNSA_ILi128EEENSA_ILi256EEENSA_ILi64EEEEEENS_12float_e4m3_tENS5_IJlSC_lEEESJ_SK_NS4_8TiledMMAINS4_8MMA_AtomIJNS4_10MMA_TraitsINS4_25SM100_MMA_F8F6F4_2x1SM_SSEJSJ_SJ_fSF_SG_NS4_17integral_constantINS4_4UMMA5MajorELSR_0EEESS_NSP_INSQ_7ScaleInELST_0EEESU_EEEEEENS4_6LayoutINS5_IJSC_SC_SC_EEENS5_IJNSA_ILi0EEESZ_SZ_EEEEENS5_IJNS4_10UnderscoreES12_S12_EEEEENS4_18SM100_TMA_2SM_LOADENS4_14ComposedLayoutINS4_7SwizzleILi2ELi4ELi3EEENS4_18smem_ptr_flag_bitsILi8EEENSX_INS5_IJNSA_ILi8EEESH_EEENS5_IJSH_SC_EEEEEEEvNS4_8identityES15_S1F_vS1G_EENS_8epilogue10collective18CollectiveEpilogueINS1I_23Sm100TmaWarpSpecializedILi4ELi2ELi32ELb0ELb0EEEJNS5_IJSH_SG_SH_EEENS5_IJNSX_ISH_SC_EENSX_INS5_IJNSA_ILi32EEESB_EEENS5_IJSC_SF_EEEEEEEESJ_SK_SJ_SK_NS1I_6fusion15FusionCallbacksIS1M_NS1U_17LinearCombinationISJ_fSJ_fLNS_15FloatRoundStyleE2EEES1N_S1T_JEEENS4_5SM1004TMEM4LOAD26SM100_TMEM_LOAD_32dp32b32xENS4_13SM90_TMA_LOADENS16_INS17_ILi1ELi4ELi3EEES1A_NSX_INS5_IJS1B_S1P_EEENS5_IJS1P_SC_EEEEEEENS4_39AutoVectorizingCopyWithAssumedAlignmentILi128EEENS4_14SM90_TMA_STOREES29_S2B_S2B_EEEvvEEEEvNT_6ParamsE) ;  /* 0xffffff4c02287950 */ /* 0x000fea0003c3ffff */
.L_x_227:
[----:B------:R-:W-:-:S00]  /*b360*/  BRA `(.L_x_227) ;  /* 0xfffffffc00fc7947 */ /* 0x000fc0000383ffff */
[----:B------:R-:W-:-:S00]  /*b370*/  NOP ;  /* 0x0000000000007918 */ /* 0x000fc00000000000 */
        /* <DEDUP_REMOVED lines=8> */
.L_x_228:


//--------------------- .nv.global.init           --------------------------
	.section	.nv.global.init,"aw",@progbits
.nv.global.init:
	.type		$str$27,@object
	.size		$str$27,($str$28 - $str$27)
$str$27:
        /*0000*/ 	.byte	0x28, 0x61, 0x64, 0x64, 0x72, 0x65, 0x73, 0x73, 0x20, 0x26, 0x20, 0x6d, 0x61, 0x73, 0x6b, 0x29
        /*0010*/ 	.byte	0x20, 0x3d, 0x3d, 0x20, 0x30, 0x00
	.type		$str$28,@object
	.size		$str$28,($str$26 - $str$28)
$str$28:
        /*0016*/ 	.byte	0x2f, 0x74, 0x6d, 0x70, 0x2f, 0x63, 0x75, 0x74, 0x6c, 0x61, 0x73, 0x73, 0x5f, 0x73, 0x77, 0x65
        /*0026*/ 	.byte	0x65, 0x70, 0x5f, 0x73, 0x72, 0x63, 0x2f, 0x69, 0x6e, 0x63, 0x6c, 0x75, 0x64, 0x65, 0x2f, 0x63
        /*0036*/ 	.byte	0x75, 0x74, 0x65, 0x2f, 0x70, 0x6f, 0x69, 0x6e, 0x74, 0x65, 0x72, 0x5f, 0x66, 0x6c, 0x61, 0x67
        /*0046*/ 	.byte	0x67, 0x65, 0x64, 0x2e, 0x68, 0x70, 0x70, 0x00
	.type		$str$26,@object
	.size		$str$26,($str$25 - $str$26)
$str$26:
        /*004e*/ 	.byte	0x2f, 0x74, 0x6d, 0x70, 0x2f, 0x63, 0x75, 0x74, 0x6c, 0x61, 0x73, 0x73, 0x5f, 0x73, 0x77, 0x65
        /*005e*/ 	.byte	0x65, 0x70, 0x5f, 0x73, 0x72, 0x63, 0x2f, 0x69, 0x6e, 0x63, 0x6c, 0x75, 0x64, 0x65, 0x2f, 0x63
        /*006e*/ 	.byte	0x75, 0x74, 0x65, 0x2f, 0x61, 0x74, 0x6f, 0x6d, 0x2f, 0x63, 0x6f, 0x70, 0x79, 0x5f, 0x74, 0x72
        /*007e*/ 	.byte	0x61, 0x69, 0x74, 0x73, 0x5f, 0x73, 0x6d, 0x31, 0x30, 0x30, 0x2e, 0x68, 0x70, 0x70, 0x00
	.type		$str$25,@object
	.size		$str$25,(__unnamed_1 - $str$25)
$str$25:
        /*008d*/ 	.byte	0x28, 0x28, 0x75, 0x69, 0x6e, 0x74, 0x33, 0x32, 0x5f, 0x74, 0x28, 0x74, 0x68, 0x72, 0x65, 0x61
        /*009d*/ 	.byte	0x64, 0x49, 0x64, 0x78, 0x2e, 0x78, 0x29, 0x20, 0x2f, 0x20, 0x33, 0x32, 0x29, 0x20, 0x25, 0x20
        /*00ad*/ 	.byte	0x34, 0x29, 0x20, 0x3d, 0x3d, 0x20, 0x28, 0x28, 0x28, 0x74, 0x6d, 0x65, 0x6d, 0x5f, 0x61, 0x64
        /*00bd*/ 	.byte	0x64, 0x72, 0x20, 0x3e, 0x3e, 0x20, 0x31, 0x36, 0x29, 0x20, 0x2f, 0x20, 0x33, 0x32, 0x29, 0x20
        /*00cd*/ 	.byte	0x25, 0x20, 0x34, 0x29, 0x00
	.type		__unnamed_1,@object
	.size		__unnamed_1,(__unnamed_2 - __unnamed_1)
__unnamed_1:
        /*00d2*/ 	.byte	0x61, 0x75, 0x74, 0x6f, 0x20, 0x63, 0x75, 0x74, 0x65, 0x3a, 0x3a, 0x61, 0x73, 0x5f, 0x70, 0x6f
        /* <DEDUP_REMOVED lines=24> */
        /*0262*/ 	.byte	0x3a, 0x3a, 0x43, 0x3c, 0x34, 0x30, 0x39, 0x36, 0x3e, 0x3e, 0x3e, 0x3e, 0x5d, 0x00
	.type		__unnamed_2,@object
	.size		__unnamed_2,(__unnamed_3 - __unnamed_2)
__unnamed_2:
        /* <DEDUP_REMOVED lines=26> */
	.type		__unnamed_3,@object
	.size		__unnamed_3,(.L_3 - __unnamed_3)
__unnamed_3:
        /* <DEDUP_REMOVED lines=40> */
        /*068e*/ 	.byte	0x74, 0x65, 0x3a, 0x3a, 0x43, 0x3c, 0x30, 0x3e, 0x3e, 0x3e, 0x3e, 0x5d, 0x00
.L_3:


//--------------------- .nv.shared._ZN7cutlass13device_kernelINS_4gemm6kernel13GemmUniversalIN4cute5tupleIJiiiiEEENS1_10collective13CollectiveMmaINS1_35MainloopSm100TmaUmmaWarpSpecializedILi16ELi2ELi4ENS5_IJNS4_1CILi2EEENSA_ILi1EEESC_EEEEENS5_IJNSA_ILi128EEENSA_ILi256EEENSA_ILi64EEEEEENS_12float_e4m3_tENS5_IJlSC_lEEESJ_SK_NS4_8TiledMMAINS4_8MMA_AtomIJNS4_10MMA_TraitsINS4_25SM100_MMA_F8F6F4_2x1SM_SSEJSJ_SJ_fSF_SG_NS4_17integral_constantINS4_4UMMA5MajorELSR_0EEESS_NSP_INSQ_7ScaleInELST_0EEESU_EEEEEENS4_6LayoutINS5_IJSC_SC_SC_EEENS5_IJNSA_ILi0EEESZ_SZ_EEEEENS5_IJNS4_10UnderscoreES12_S12_EEEEENS4_18SM100_TMA_2SM_LOADENS4_14ComposedLayoutINS4_7SwizzleILi2ELi4ELi3EEENS4_18smem_ptr_flag_bitsILi8EEENSX_INS5_IJNSA_ILi8EEESH_EEENS5_IJSH_SC_EEEEEEEvNS4_8identityES15_S1F_vS1G_EENS_8epilogue10collective18CollectiveEpilogueINS1I_23Sm100TmaWarpSpecializedILi4ELi2ELi32ELb0ELb0EEEJNS5_IJSH_SG_SH_EEENS5_IJNSX_ISH_SC_EENSX_INS5_IJNSA_ILi32EEESB_EEENS5_IJSC_SF_EEEEEEEESJ_SK_SJ_SK_NS1I_6fusion15FusionCallbacksIS1M_NS1U_17LinearCombinationISJ_fSJ_fLNS_15FloatRoundStyleE2EEES1N_S1T_JEEENS4_5SM1004TMEM4LOAD26SM100_TMEM_LOAD_32dp32b32xENS4_13SM90_TMA_LOADENS16_INS17_ILi1ELi4ELi3EEES1A_NSX_INS5_IJS1B_S1P_EEENS5_IJS1P_SC_EEEEEEENS4_39AutoVectorizingCopyWithAssumedAlignmentILi128EEENS4_14SM90_TMA_STOREES29_S2B_S2B_EEEvvEEEEvNT_6ParamsE --------------------------
	.section	.nv.shared._ZN7cutlass13device_kernelINS_4gemm6kernel13GemmUniversalIN4cute5tupleIJiiiiEEENS1_10collective13CollectiveMmaINS1_35MainloopSm100TmaUmmaWarpSpecializedILi16ELi2ELi4ENS5_IJNS4_1CILi2EEENSA_ILi1EEESC_EEEEENS5_IJNSA_ILi128EEENSA_ILi256EEENSA_ILi64EEEEEENS_12float_e4m3_tENS5_IJlSC_lEEESJ_SK_NS4_8TiledMMAINS4_8MMA_AtomIJNS4_10MMA_TraitsINS4_25SM100_MMA_F8F6F4_2x1SM_SSEJSJ_SJ_fSF_SG_NS4_17integral_constantINS4_4UMMA5MajorELSR_0EEESS_NSP_INSQ_7ScaleInELST_0EEESU_EEEEEENS4_6LayoutINS5_IJSC_SC_SC_EEENS5_IJNSA_ILi0EEESZ_SZ_EEEEENS5_IJNS4_10UnderscoreES12_S12_EEEEENS4_18SM100_TMA_2SM_LOADENS4_14ComposedLayoutINS4_7SwizzleILi2ELi4ELi3EEENS4_18smem_ptr_flag_bitsILi8EEENSX_INS5_IJNSA_ILi8EEESH_EEENS5_IJSH_SC_EEEEEEEvNS4_8identityES15_S1F_vS1G_EENS_8epilogue10collective18CollectiveEpilogueINS1I_23Sm100TmaWarpSpecializedILi4ELi2ELi32ELb0ELb0EEEJNS5_IJSH_SG_SH_EEENS5_IJNSX_ISH_SC_EENSX_INS5_IJNSA_ILi32EEESB_EEENS5_IJSC_SF_EEEEEEEESJ_SK_SJ_SK_NS1I_6fusion15FusionCallbacksIS1M_NS1U_17LinearCombinationISJ_fSJ_fLNS_15FloatRoundStyleE2EEES1N_S1T_JEEENS4_5SM1004TMEM4LOAD26SM100_TMEM_LOAD_32dp32b32xENS4_13SM90_TMA_LOADENS16_INS17_ILi1ELi4ELi3EEES1A_NSX_INS5_IJS1B_S1P_EEENS5_IJS1P_SC_EEEEEEENS4_39AutoVectorizingCopyWithAssumedAlignmentILi128EEENS4_14SM90_TMA_STOREES29_S2B_S2B_EEEvvEEEEvNT_6ParamsE,"aw",@nobits
	.sectionflags	@""
	.align	16
	.zero		1024


//--------------------- .nv.shared.reserved.0     --------------------------
	.section	.nv.shared.reserved.0,"aw",@nobits
	.weak		__nv_reservedSMEM_offset_0_alias
	.size		__nv_reservedSMEM_offset_0_alias, 0, 64
	.other		__nv_reservedSMEM_offset_0_alias,@"STO_CUDA_RESERVED_SHARED STV_DEFAULT"
__nv_reservedSMEM_offset_0_alias:
	.zero		0
.nv.shared.reserved.0:
	.zero		64
	.weak		__nv_reservedSMEM_tcgen05_partition
	.type		__nv_reservedSMEM_tcgen05_partition,@object
	.size		__nv_reservedSMEM_tcgen05_partition,(.L_0 - __nv_reservedSMEM_tcgen05_partition)
__nv_reservedSMEM_tcgen05_partition:
	.zero		32
.L_0:


//--------------------- .nv.global                --------------------------
	.section	.nv.global,"aw",@nobits
.nv.global:
	.type		_ZN40_INTERNAL_283a4321_4_k_cu_8e1a99e5_295054cute1_E,@object
	.size		_ZN40_INTERNAL_283a4321_4_k_cu_8e1a99e5_295054cute1_E,(_ZN40_INTERNAL_283a4321_4_k_cu_8e1a99e5_295054cuda3std3__45__cpo6cbeginE - _ZN40_INTERNAL_283a4321_4_k_cu_8e1a99e5_295054cute1_E)
_ZN40_INTERNAL_283a4321_4_k_cu_8e1a99e5_295054cute1_E:
	.zero		1
	.type		_ZN40_INTERNAL_283a4321_4_k_cu_8e1a99e5_295054cuda3std3__45__cpo6cbeginE,@object
	.size		_ZN40_INTERNAL_283a4321_4_k_cu_8e1a99e5_295054cuda3std3__45__cpo6cbeginE,(_ZN40_INTERNAL_283a4321_4_k_cu_8e1a99e5_295054cuda3std3__48in_placeE - _ZN40_INTERNAL_283a4321_4_k_cu_8e1a99e5_295054cuda3std3__45__cpo6cbeginE)
_ZN40_INTERNAL_283a4321_4_k_cu_8e1a99e5_295054cuda3std3__45__cpo6cbeginE:
	.zero		1
	.type		_ZN40_INTERNAL_283a4321_4_k_cu_8e1a99e5_295054cuda3std3__48in_placeE,@object
	.size		_ZN40_INTERNAL_283a4321_4_k_cu_8e1a99e5_295054cuda3std3__48in_placeE,(_ZN40_INTERNAL_283a4321_4_k_cu_8e1a99e5_295054cuda3std6ranges3__45__cpo9iter_moveE - _ZN40_INTERNAL_283a4321_4_k_cu_8e1a99e5_295054cuda3std3__48in_placeE)
_ZN40_INTERNAL_283a4321_4_k_cu_8e1a99e5_295054cuda3std3__48in_placeE:
	.zero		1
	.type		_ZN40_INTERNAL_283a4321_4_k_cu_8e1a99e5_295054cuda3std6ranges3__45__cpo9iter_moveE,@object
	.size		_ZN40_INTERNAL_283a4321_4_k_cu_8e1a99e5_295054cuda3std6ranges3__45__cpo9iter_moveE,(_ZN40_INTERNAL_283a4321_4_k_cu_8e1a99e5_295054cuda3std3__45__cpo5beginE - _ZN40_INTERNAL_283a4321_4_k_cu_8e1a99e5_295054cuda3std6ranges3__45__cpo9iter_moveE)
_ZN40_INTERNAL_283a4321_4_k_cu_8e1a99e5_295054cuda3std6ranges3__45__cpo9iter_moveE:
	.zero		1
	.type		_ZN40_INTERNAL_283a4321_4_k_cu_8e1a99e5_295054cuda3std3__45__cpo5beginE,@object
	.size		_ZN40_INTERNAL_283a4321_4_k_cu_8e1a99e5_295054cuda3std3__45__cpo5beginE,(_ZN40_INTERNAL_283a4321_4_k_cu_8e1a99e5_295054cuda3std3__442_GLOBAL__N__283a4321_4_k_cu_8e1a99e5_295056ignoreE - _ZN40_INTERNAL_283a4321_4_k_cu_8e1a99e5_295054cuda3std3__45__cpo5beginE)
_ZN40_INTERNAL_283a4321_4_k_cu_8e1a99e5_295054cuda3std3__45__cpo5beginE:
	.zero		1
	.type		_ZN40_INTERNAL_283a4321_4_k_cu_8e1a99e5_295054cuda3std3__442_GLOBAL__N__283a4321_4_k_cu_8e1a99e5_295056ignoreE,@object
	.size		_ZN40_INTERNAL_283a4321_4_k_cu_8e1a99e5_295054cuda3std3__442_GLOBAL__N__283a4321_4_k_cu_8e1a99e5_295056ignoreE,(_ZN40_INTERNAL_283a4321_4_k_cu_8e1a99e5_295054cute7productE - _ZN40_INTERNAL_283a4321_4_k_cu_8e1a99e5_295054cuda3std3__442_GLOBAL__N__283a4321_4_k_cu_8e1a99e5_295056ignoreE)
_ZN40_INTERNAL_283a4321_4_k_cu_8e1a99e5_295054cuda3std3__442_GLOBAL__N__283a4321_4_k_cu_8e1a99e5_295056ignoreE:
	.zero		1
	.type		_ZN40_INTERNAL_283a4321_4_k_cu_8e1a99e5_295054cute7productE,@object
	.size		_ZN40_INTERNAL_283a4321_4_k_cu_8e1a99e5_295054cute7productE,(_ZN40_INTERNAL_283a4321_4_k_cu_8e1a99e5_295054cuda3std3__45__cpo3endE - _ZN40_INTERNAL_283a4321_4_k_cu_8e1a99e5_295054cute7productE)
_ZN40_INTERNAL_283a4321_4_k_cu_8e1a99e5_295054cute7productE:
	.zero		1
	.type		_ZN40_INTERNAL_283a4321_4_k_cu_8e1a99e5_295054cuda3std3__45__cpo3endE,@object
	.size		_ZN40_INTERNAL_283a4321_4_k_cu_8e1a99e5_295054cuda3std3__45__cpo3endE,(_ZN40_INTERNAL_283a4321_4_k_cu_8e1a99e5_295054cuda3std3__419piecewise_constructE - _ZN40_INTERNAL_283a4321_4_k_cu_8e1a99e5_295054cuda3std3__45__cpo3endE)
_ZN40_INTERNAL_283a4321_4_k_cu_8e1a99e5_295054cuda3std3__45__cpo3endE:
	.zero		1
	.type		_ZN40_INTERNAL_283a4321_4_k_cu_8e1a99e5_295054cuda3std3__419piecewise_constructE,@object
	.size		_ZN40_INTERNAL_283a4321_4_k_cu_8e1a99e5_295054cuda3std3__419piecewise_constructE,(_ZN40_INTERNAL_283a4321_4_k_cu_8e1a99e5_295054cuda3std3__45__cpo4cendE - _ZN40_INTERNAL_283a4321_4_k_cu_8e1a99e5_295054cuda3std3__419piecewise_constructE)
_ZN40_INTERNAL_283a4321_4_k_cu_8e1a99e5_295054cuda3std3__419piecewise_constructE:
	.zero		1
	.type		_ZN40_INTERNAL_283a4321_4_k_cu_8e1a99e5_295054cuda3std3__45__cpo4cendE,@object
	.size		_ZN40_INTERNAL_283a4321_4_k_cu_8e1a99e5_295054cuda3std3__45__cpo4cendE,(_ZN40_INTERNAL_283a4321_4_k_cu_8e1a99e5_295054cuda3std6ranges3__45__cpo4swapE - _ZN40_INTERNAL_283a4321_4_k_cu_8e1a99e5_295054cuda3std3__45__cpo4cendE)
_ZN40_INTERNAL_283a4321_4_k_cu_8e1a99e5_295054cuda3std3__45__cpo4cendE:
	.zero		1
	.type		_ZN40_INTERNAL_283a4321_4_k_cu_8e1a99e5_295054cuda3std6ranges3__45__cpo4swapE,@object
	.size		_ZN40_INTERNAL_283a4321_4_k_cu_8e1a99e5_295054cuda3std6ranges3__45__cpo4swapE,(.L_11 - _ZN40_INTERNAL_283a4321_4_k_cu_8e1a99e5_295054cuda3std6ranges3__45__cpo4swapE)
_ZN40_INTERNAL_283a4321_4_k_cu_8e1a99e5_295054cuda3std6ranges3__45__cpo4swapE:
	.zero		1
.L_11:


//--------------------- .nv.constant0._ZN7cutlass13device_kernelINS_4gemm6kernel13GemmUniversalIN4cute5tupleIJiiiiEEENS1_10collective13CollectiveMmaINS1_35MainloopSm100TmaUmmaWarpSpecializedILi16ELi2ELi4ENS5_IJNS4_1CILi2EEENSA_ILi1EEESC_EEEEENS5_IJNSA_ILi128EEENSA_ILi256EEENSA_ILi64EEEEEENS_12float_e4m3_tENS5_IJlSC_lEEESJ_SK_NS4_8TiledMMAINS4_8MMA_AtomIJNS4_10MMA_TraitsINS4_25SM100_MMA_F8F6F4_2x1SM_SSEJSJ_SJ_fSF_SG_NS4_17integral_constantINS4_4UMMA5MajorELSR_0EEESS_NSP_INSQ_7ScaleInELST_0EEESU_EEEEEENS4_6LayoutINS5_IJSC_SC_SC_EEENS5_IJNSA_ILi0EEESZ_SZ_EEEEENS5_IJNS4_10UnderscoreES12_S12_EEEEENS4_18SM100_TMA_2SM_LOADENS4_14ComposedLayoutINS4_7SwizzleILi2ELi4ELi3EEENS4_18smem_ptr_flag_bitsILi8EEENSX_INS5_IJNSA_ILi8EEESH_EEENS5_IJSH_SC_EEEEEEEvNS4_8identityES15_S1F_vS1G_EENS_8epilogue10collective18CollectiveEpilogueINS1I_23Sm100TmaWarpSpecializedILi4ELi2ELi32ELb0ELb0EEEJNS5_IJSH_SG_SH_EEENS5_IJNSX_ISH_SC_EENSX_INS5_IJNSA_ILi32EEESB_EEENS5_IJSC_SF_EEEEEEEESJ_SK_SJ_SK_NS1I_6fusion15FusionCallbacksIS1M_NS1U_17LinearCombinationISJ_fSJ_fLNS_15FloatRoundStyleE2EEES1N_S1T_JEEENS4_5SM1004TMEM4LOAD26SM100_TMEM_LOAD_32dp32b32xENS4_13SM90_TMA_LOADENS16_INS17_ILi1ELi4ELi3EEES1A_NSX_INS5_IJS1B_S1P_EEENS5_IJS1P_SC_EEEEEEENS4_39AutoVectorizingCopyWithAssumedAlignmentILi128EEENS4_14SM90_TMA_STOREES29_S2B_S2B_EEEvvEEEEvNT_6ParamsE --------------------------
	.section	.nv.constant0._ZN7cutlass13device_kernelINS_4gemm6kernel13GemmUniversalIN4cute5tupleIJiiiiEEENS1_10collective13CollectiveMmaINS1_35MainloopSm100TmaUmmaWarpSpecializedILi16ELi2ELi4ENS5_IJNS4_1CILi2EEENSA_ILi1EEESC_EEEEENS5_IJNSA_ILi128EEENSA_ILi256EEENSA_ILi64EEEEEENS_12float_e4m3_tENS5_IJlSC_lEEESJ_SK_NS4_8TiledMMAINS4_8MMA_AtomIJNS4_10MMA_TraitsINS4_25SM100_MMA_F8F6F4_2x1SM_SSEJSJ_SJ_fSF_SG_NS4_17integral_constantINS4_4UMMA5MajorELSR_0EEESS_NSP_INSQ_7ScaleInELST_0EEESU_EEEEEENS4_6LayoutINS5_IJSC_SC_SC_EEENS5_IJNSA_ILi0EEESZ_SZ_EEEEENS5_IJNS4_10UnderscoreES12_S12_EEEEENS4_18SM100_TMA_2SM_LOADENS4_14ComposedLayoutINS4_7SwizzleILi2ELi4ELi3EEENS4_18smem_ptr_flag_bitsILi8EEENSX_INS5_IJNSA_ILi8EEESH_EEENS5_IJSH_SC_EEEEEEEvNS4_8identityES15_S1F_vS1G_EENS_8epilogue10collective18CollectiveEpilogueINS1I_23Sm100TmaWarpSpecializedILi4ELi2ELi32ELb0ELb0EEEJNS5_IJSH_SG_SH_EEENS5_IJNSX_ISH_SC_EENSX_INS5_IJNSA_ILi32EEESB_EEENS5_IJSC_SF_EEEEEEEESJ_SK_SJ_SK_NS1I_6fusion15FusionCallbacksIS1M_NS1U_17LinearCombinationISJ_fSJ_fLNS_15FloatRoundStyleE2EEES1N_S1T_JEEENS4_5SM1004TMEM4LOAD26SM100_TMEM_LOAD_32dp32b32xENS4_13SM90_TMA_LOADENS16_INS17_ILi1ELi4ELi3EEES1A_NSX_INS5_IJS1B_S1P_EEENS5_IJS1P_SC_EEEEEEENS4_39AutoVectorizingCopyWithAssumedAlignmentILi128EEENS4_14SM90_TMA_STOREES29_S2B_S2B_EEEvvEEEEvNT_6ParamsE,"a",@progbits
	.sectionflags	@""
	.align	4
.nv.constant0._ZN7cutlass13device_kernelINS_4gemm6kernel13GemmUniversalIN4cute5tupleIJiiiiEEENS1_10collective13CollectiveMmaINS1_35MainloopSm100TmaUmmaWarpSpecializedILi16ELi2ELi4ENS5_IJNS4_1CILi2EEENSA_ILi1EEESC_EEEEENS5_IJNSA_ILi128EEENSA_ILi256EEENSA_ILi64EEEEEENS_12float_e4m3_tENS5_IJlSC_lEEESJ_SK_NS4_8TiledMMAINS4_8MMA_AtomIJNS4_10MMA_TraitsINS4_25SM100_MMA_F8F6F4_2x1SM_SSEJSJ_SJ_fSF_SG_NS4_17integral_constantINS4_4UMMA5MajorELSR_0EEESS_NSP_INSQ_7ScaleInELST_0EEESU_EEEEEENS4_6LayoutINS5_IJSC_SC_SC_EEENS5_IJNSA_ILi0EEESZ_SZ_EEEEENS5_IJNS4_10UnderscoreES12_S12_EEEEENS4_18SM100_TMA_2SM_LOADENS4_14ComposedLayoutINS4_7SwizzleILi2ELi4ELi3EEENS4_18smem_ptr_flag_bitsILi8EEENSX_INS5_IJNSA_ILi8EEESH_EEENS5_IJSH_SC_EEEEEEEvNS4_8identityES15_S1F_vS1G_EENS_8epilogue10collective18CollectiveEpilogueINS1I_23Sm100TmaWarpSpecializedILi4ELi2ELi32ELb0ELb0EEEJNS5_IJSH_SG_SH_EEENS5_IJNSX_ISH_SC_EENSX_INS5_IJNSA_ILi32EEESB_EEENS5_IJSC_SF_EEEEEEEESJ_SK_SJ_SK_NS1I_6fusion15FusionCallbacksIS1M_NS1U_17LinearCombinationISJ_fSJ_fLNS_15FloatRoundStyleE2EEES1N_S1T_JEEENS4_5SM1004TMEM4LOAD26SM100_TMEM_LOAD_32dp32b32xENS4_13SM90_TMA_LOADENS16_INS17_ILi1ELi4ELi3EEES1A_NSX_INS5_IJS1B_S1P_EEENS5_IJS1P_SC_EEEEEEENS4_39AutoVectorizingCopyWithAssumedAlignmentILi128EEENS4_14SM90_TMA_STOREES29_S2B_S2B_EEEvvEEEEvNT_6ParamsE:
	.zero		2944


//--------------------- SYMBOLS --------------------------

	.type		.nv.reservedSmem.offset0,@object
	.size		.nv.reservedSmem.offset0,0x4
	.type		.nv.reservedSmem.cap,@object
	.size		.nv.reservedSmem.cap,0x4
	.type		__assertfail,@function
